//
// Generated by NVIDIA NVVM Compiler
//
// Compiler Build ID: CL-36424714
// Cuda compilation tools, release 13.0, V13.0.88
// Based on NVVM 20.0.0
//

.version 9.0
.target sm_100
.address_size 64

	// .globl	_Z17computeCollisionsPdS_iS_

.visible .entry _Z17computeCollisionsPdS_iS_(
	.param .u64 .ptr .align 1 _Z17computeCollisionsPdS_iS__param_0,
	.param .u64 .ptr .align 1 _Z17computeCollisionsPdS_iS__param_1,
	.param .u32 _Z17computeCollisionsPdS_iS__param_2,
	.param .u64 .ptr .align 1 _Z17computeCollisionsPdS_iS__param_3
)
{
	.reg .pred 	%p<7>;
	.reg .b32 	%r<11>;
	.reg .b32 	%f<15>;
	.reg .b64 	%rd<11>;
	.reg .b64 	%fd<14>;

	ld.param.u64 	%rd5, [_Z17computeCollisionsPdS_iS__param_0];
	ld.param.u64 	%rd6, [_Z17computeCollisionsPdS_iS__param_1];
	ld.param.u32 	%r3, [_Z17computeCollisionsPdS_iS__param_2];
	mov.u32 	%r4, %ctaid.x;
	mov.u32 	%r5, %ntid.x;
	mov.u32 	%r6, %tid.x;
	mad.lo.s32 	%r1, %r4, %r5, %r6;
	mov.u32 	%r7, %ctaid.y;
	mov.u32 	%r8, %ntid.y;
	mov.u32 	%r9, %tid.y;
	mad.lo.s32 	%r2, %r7, %r8, %r9;
	max.s32 	%r10, %r1, %r2;
	setp.ge.s32 	%p1, %r10, %r3;
	setp.eq.s32 	%p2, %r1, %r2;
	or.pred  	%p3, %p2, %p1;
	@%p3 bra 	$L__BB0_3;
	cvta.to.global.u64 	%rd7, %rd5;
	cvta.to.global.u64 	%rd8, %rd6;
	mul.wide.s32 	%rd9, %r1, 8;
	add.s64 	%rd1, %rd7, %rd9;
	ld.global.f64 	%fd1, [%rd1];
	cvt.rn.f32.f64 	%f4, %fd1;
	add.s64 	%rd2, %rd8, %rd9;
	ld.global.f64 	%fd2, [%rd2];
	cvt.rn.f32.f64 	%f5, %fd2;
	mul.wide.u32 	%rd10, %r2, 8;
	add.s64 	%rd3, %rd7, %rd10;
	ld.global.f64 	%fd3, [%rd3];
	cvt.rn.f32.f64 	%f6, %fd3;
	add.s64 	%rd4, %rd8, %rd10;
	ld.global.f64 	%fd4, [%rd4];
	cvt.rn.f32.f64 	%f7, %fd4;
	sub.f32 	%f1, %f6, %f4;
	sub.f32 	%f2, %f7, %f5;
	mul.f32 	%f8, %f2, %f2;
	fma.rn.f32 	%f3, %f1, %f1, %f8;
	setp.geu.f32 	%p4, %f3, 0f3F333333;
	setp.leu.f32 	%p5, %f3, 0f2EDBE6FF;
	or.pred  	%p6, %p4, %p5;
	@%p6 bra 	$L__BB0_3;
	sqrt.rn.f32 	%f9, %f3;
	mul.f32 	%f10, %f9, 0fBE800000;
	div.rn.f32 	%f11, %f1, %f9;
	mul.f32 	%f12, %f11, %f10;
	div.rn.f32 	%f13, %f2, %f9;
	mul.f32 	%f14, %f13, %f10;
	cvt.f64.f32 	%fd5, %f12;
	add.f64 	%fd6, %fd1, %fd5;
	st.global.f64 	[%rd1], %fd6;
	cvt.f64.f32 	%fd7, %f14;
	ld.global.f64 	%fd8, [%rd2];
	add.f64 	%fd9, %fd8, %fd7;
	st.global.f64 	[%rd2], %fd9;
	ld.global.f64 	%fd10, [%rd3];
	sub.f64 	%fd11, %fd10, %fd5;
	st.global.f64 	[%rd3], %fd11;
	ld.global.f64 	%fd12, [%rd4];
	sub.f64 	%fd13, %fd12, %fd7;
	st.global.f64 	[%rd4], %fd13;
$L__BB0_3:
	ret;

}
	// .globl	_Z18integratePositionsiPdS_S_S_S_S_idS_d
.visible .entry _Z18integratePositionsiPdS_S_S_S_S_idS_d(
	.param .u32 _Z18integratePositionsiPdS_S_S_S_S_idS_d_param_0,
	.param .u64 .ptr .align 1 _Z18integratePositionsiPdS_S_S_S_S_idS_d_param_1,
	.param .u64 .ptr .align 1 _Z18integratePositionsiPdS_S_S_S_S_idS_d_param_2,
	.param .u64 .ptr .align 1 _Z18integratePositionsiPdS_S_S_S_S_idS_d_param_3,
	.param .u64 .ptr .align 1 _Z18integratePositionsiPdS_S_S_S_S_idS_d_param_4,
	.param .u64 .ptr .align 1 _Z18integratePositionsiPdS_S_S_S_S_idS_d_param_5,
	.param .u64 .ptr .align 1 _Z18integratePositionsiPdS_S_S_S_S_idS_d_param_6,
	.param .u32 _Z18integratePositionsiPdS_S_S_S_S_idS_d_param_7,
	.param .f64 _Z18integratePositionsiPdS_S_S_S_S_idS_d_param_8,
	.param .u64 .ptr .align 1 _Z18integratePositionsiPdS_S_S_S_S_idS_d_param_9,
	.param .f64 _Z18integratePositionsiPdS_S_S_S_S_idS_d_param_10
)
{
	.reg .pred 	%p<7>;
	.reg .b32 	%r<14>;
	.reg .b64 	%rd<26>;
	.reg .b64 	%fd<17>;

	ld.param.u32 	%r2, [_Z18integratePositionsiPdS_S_S_S_S_idS_d_param_0];
	ld.param.u64 	%rd5, [_Z18integratePositionsiPdS_S_S_S_S_idS_d_param_1];
	ld.param.u64 	%rd6, [_Z18integratePositionsiPdS_S_S_S_S_idS_d_param_2];
	ld.param.u64 	%rd9, [_Z18integratePositionsiPdS_S_S_S_S_idS_d_param_3];
	ld.param.u64 	%rd10, [_Z18integratePositionsiPdS_S_S_S_S_idS_d_param_4];
	ld.param.u64 	%rd7, [_Z18integratePositionsiPdS_S_S_S_S_idS_d_param_5];
	ld.param.u64 	%rd8, [_Z18integratePositionsiPdS_S_S_S_S_idS_d_param_6];
	ld.param.u32 	%r3, [_Z18integratePositionsiPdS_S_S_S_S_idS_d_param_7];
	ld.param.f64 	%fd4, [_Z18integratePositionsiPdS_S_S_S_S_idS_d_param_8];
	ld.param.f64 	%fd5, [_Z18integratePositionsiPdS_S_S_S_S_idS_d_param_10];
	cvta.to.global.u64 	%rd1, %rd10;
	cvta.to.global.u64 	%rd2, %rd9;
	mov.u32 	%r4, %ctaid.x;
	mov.u32 	%r5, %ntid.x;
	mov.u32 	%r6, %tid.x;
	mad.lo.s32 	%r1, %r4, %r5, %r6;
	add.f64 	%fd1, %fd5, 0dBFE0000000000000;
	setp.ge.s32 	%p1, %r1, %r3;
	@%p1 bra 	$L__BB1_11;
	mad.lo.s32 	%r7, %r2, -1030792151, 85899344;
	shf.l.wrap.b32 	%r8, %r7, %r7, 30;
	setp.gt.u32 	%p2, %r8, 42949672;
	@%p2 bra 	$L__BB1_3;
	mul.hi.s32 	%r9, %r2, 1374389535;
	shr.u32 	%r10, %r9, 31;
	shr.s32 	%r11, %r9, 5;
	add.s32 	%r12, %r11, %r10;
	mul.wide.s32 	%rd11, %r1, 8;
	add.s64 	%rd12, %rd2, %rd11;
	ld.global.f64 	%fd6, [%rd12];
	mad.lo.s32 	%r13, %r3, %r12, %r1;
	cvta.to.global.u64 	%rd13, %rd5;
	mul.wide.s32 	%rd14, %r13, 8;
	add.s64 	%rd15, %rd13, %rd14;
	st.global.f64 	[%rd15], %fd6;
	add.s64 	%rd16, %rd1, %rd11;
	ld.global.f64 	%fd7, [%rd16];
	cvta.to.global.u64 	%rd17, %rd6;
	add.s64 	%rd18, %rd17, %rd14;
	st.global.f64 	[%rd18], %fd7;
$L__BB1_3:
	cvta.to.global.u64 	%rd19, %rd7;
	mul.wide.s32 	%rd20, %r1, 8;
	add.s64 	%rd21, %rd19, %rd20;
	ld.global.f64 	%fd8, [%rd21];
	add.s64 	%rd3, %rd2, %rd20;
	ld.global.f64 	%fd9, [%rd3];
	fma.rn.f64 	%fd10, %fd4, %fd8, %fd9;
	st.global.f64 	[%rd3], %fd10;
	cvta.to.global.u64 	%rd22, %rd8;
	add.s64 	%rd23, %rd22, %rd20;
	ld.global.f64 	%fd11, [%rd23];
	mul.f64 	%fd12, %fd4, 0dBF9999999999999A;
	mul.f64 	%fd13, %fd4, %fd12;
	fma.rn.f64 	%fd14, %fd4, %fd11, %fd13;
	add.s64 	%rd4, %rd1, %rd20;
	ld.global.f64 	%fd15, [%rd4];
	add.f64 	%fd16, %fd15, %fd14;
	st.global.f64 	[%rd4], %fd16;
	ld.global.f64 	%fd2, [%rd3];
	setp.leu.f64 	%p3, %fd2, %fd1;
	@%p3 bra 	$L__BB1_5;
	st.global.f64 	[%rd3], %fd1;
	bra.uni 	$L__BB1_7;
$L__BB1_5:
	setp.geu.f64 	%p4, %fd2, 0d3FE0000000000000;
	@%p4 bra 	$L__BB1_7;
	mov.b64 	%rd24, 4602678819172646912;
	st.global.u64 	[%rd3], %rd24;
$L__BB1_7:
	ld.global.f64 	%fd3, [%rd4];
	setp.leu.f64 	%p5, %fd3, %fd1;
	@%p5 bra 	$L__BB1_9;
	st.global.f64 	[%rd4], %fd1;
	bra.uni 	$L__BB1_11;
$L__BB1_9:
	setp.geu.f64 	%p6, %fd3, 0d3FE0000000000000;
	@%p6 bra 	$L__BB1_11;
	mov.b64 	%rd25, 4602678819172646912;
	st.global.u64 	[%rd4], %rd25;
$L__BB1_11:
	ret;

}
	// .globl	_Z19integrateVelocitiesPdS_id
.visible .entry _Z19integrateVelocitiesPdS_id(
	.param .u64 .ptr .align 1 _Z19integrateVelocitiesPdS_id_param_0,
	.param .u64 .ptr .align 1 _Z19integrateVelocitiesPdS_id_param_1,
	.param .u32 _Z19integrateVelocitiesPdS_id_param_2,
	.param .f64 _Z19integrateVelocitiesPdS_id_param_3
)
{
	.reg .pred 	%p<2>;
	.reg .b32 	%r<6>;
	.reg .b64 	%rd<5>;
	.reg .b64 	%fd<4>;

	ld.param.u64 	%rd1, [_Z19integrateVelocitiesPdS_id_param_1];
	ld.param.u32 	%r2, [_Z19integrateVelocitiesPdS_id_param_2];
	ld.param.f64 	%fd1, [_Z19integrateVelocitiesPdS_id_param_3];
	mov.u32 	%r3, %ctaid.x;
	mov.u32 	%r4, %ntid.x;
	mov.u32 	%r5, %tid.x;
	mad.lo.s32 	%r1, %r3, %r4, %r5;
	setp.ge.s32 	%p1, %r1, %r2;
	@%p1 bra 	$L__BB2_2;
	cvta.to.global.u64 	%rd2, %rd1;
	mul.wide.s32 	%rd3, %r1, 8;
	add.s64 	%rd4, %rd2, %rd3;
	ld.global.f64 	%fd2, [%rd4];
	fma.rn.f64 	%fd3, %fd1, 0dBFA999999999999A, %fd2;
	st.global.f64 	[%rd4], %fd3;
$L__BB2_2:
	ret;

}


// ===== COMPILED SASS (sm_100) =====

	.target	sm_100

	.elftype	@"ET_EXEC"


//--------------------- .note.nv.tkinfo           --------------------------
	.section	.note.nv.tkinfo,"",@"SHT_NOTE"
	.sectionflags	@"SHF_NOTE_NV_TKINFO"
	.tkinfo
        /*0018*/ 	.word	0x00000002
        /*0030*/ 	.string	""
        /*0030*/ 	.string	"ptxas"
        /*0030*/ 	.string	"Cuda compilation tools, release 13.0, V13.0.88"
        /*0030*/ 	.string	"Build cuda_13.0.r13.0/compiler.36424714_0"
        /*0030*/ 	.string	"-arch sm_100 -m 64 "



//--------------------- .note.nv.cuinfo           --------------------------
	.section	.note.nv.cuinfo,"",@"SHT_NOTE"
	.sectionflags	@"SHF_NOTE_NV_CUINFO"
        /*0018*/ 	.short	0x0002
        /*001a*/ 	.short	0x0064
        /*001c*/ 	.short	0x0082
	.zero		2


//--------------------- .nv.info                  --------------------------
	.section	.nv.info,"",@"SHT_CUDA_INFO"
	.align	4


	//----- nvinfo : EIATTR_REGCOUNT
	.align		4
        /*0000*/ 	.byte	0x04, 0x2f
        /*0002*/ 	.short	(.L_1 - .L_0)
	.align		4
.L_0:
        /*0004*/ 	.word	index@(_Z17computeCollisionsPdS_iS_)
        /*0008*/ 	.word	0x0000001b


	//----- nvinfo : EIATTR_FRAME_SIZE
	.align		4
.L_1:
        /*000c*/ 	.byte	0x04, 0x11
        /*000e*/ 	.short	(.L_3 - .L_2)
	.align		4
.L_2:
        /*0010*/ 	.word	index@($__internal_1_$__cuda_sm3x_div_rn_noftz_f32_slowpath)
        /*0014*/ 	.word	0x00000000


	//----- nvinfo : EIATTR_FRAME_SIZE
	.align		4
.L_3:
        /*0018*/ 	.byte	0x04, 0x11
        /*001a*/ 	.short	(.L_5 - .L_4)
	.align		4
.L_4:
        /*001c*/ 	.word	index@($__internal_0_$__cuda_sm20_sqrt_rn_f32_slowpath)
        /*0020*/ 	.word	0x00000000


	//----- nvinfo : EIATTR_FRAME_SIZE
	.align		4
.L_5:
        /*0024*/ 	.byte	0x04, 0x11
        /*0026*/ 	.short	(.L_7 - .L_6)
	.align		4
.L_6:
        /*0028*/ 	.word	index@(_Z17computeCollisionsPdS_iS_)
        /*002c*/ 	.word	0x00000000


	//----- nvinfo : EIATTR_REGCOUNT
	.align		4
.L_7:
        /*0030*/ 	.byte	0x04, 0x2f
        /*0032*/ 	.short	(.L_9 - .L_8)
	.align		4
.L_8:
        /*0034*/ 	.word	index@(_Z18integratePositionsiPdS_S_S_S_S_idS_d)
        /*0038*/ 	.word	0x00000012


	//----- nvinfo : EIATTR_FRAME_SIZE
	.align		4
.L_9:
        /*003c*/ 	.byte	0x04, 0x11
        /*003e*/ 	.short	(.L_11 - .L_10)
	.align		4
.L_10:
        /*0040*/ 	.word	index@(_Z18integratePositionsiPdS_S_S_S_S_idS_d)
        /*0044*/ 	.word	0x00000000


	//----- nvinfo : EIATTR_REGCOUNT
	.align		4
.L_11:
        /*0048*/ 	.byte	0x04, 0x2f
        /*004a*/ 	.short	(.L_13 - .L_12)
	.align		4
.L_12:
        /*004c*/ 	.word	index@(_Z19integrateVelocitiesPdS_id)
        /*0050*/ 	.word	0x0000000a


	//----- nvinfo : EIATTR_FRAME_SIZE
	.align		4
.L_13:
        /*0054*/ 	.byte	0x04, 0x11
        /*0056*/ 	.short	(.L_15 - .L_14)
	.align		4
.L_14:
        /*0058*/ 	.word	index@(_Z19integrateVelocitiesPdS_id)
        /*005c*/ 	.word	0x00000000


	//----- nvinfo : EIATTR_MIN_STACK_SIZE
	.align		4
.L_15:
        /*0060*/ 	.byte	0x04, 0x12
        /*0062*/ 	.short	(.L_17 - .L_16)
	.align		4
.L_16:
        /*0064*/ 	.word	index@(_Z19integrateVelocitiesPdS_id)
        /*0068*/ 	.word	0x00000000


	//----- nvinfo : EIATTR_MIN_STACK_SIZE
	.align		4
.L_17:
        /*006c*/ 	.byte	0x04, 0x12
        /*006e*/ 	.short	(.L_19 - .L_18)
	.align		4
.L_18:
        /*0070*/ 	.word	index@(_Z18integratePositionsiPdS_S_S_S_S_idS_d)
        /*0074*/ 	.word	0x00000000


	//----- nvinfo : EIATTR_MIN_STACK_SIZE
	.align		4
.L_19:
        /*0078*/ 	.byte	0x04, 0x12
        /*007a*/ 	.short	(.L_21 - .L_20)
	.align		4
.L_20:
        /*007c*/ 	.word	index@(_Z17computeCollisionsPdS_iS_)
        /*0080*/ 	.word	0x00000000
.L_21:


//--------------------- .nv.compat                --------------------------
	.section	.nv.compat,"",@"SHT_CUDA_COMPAT_INFO"
	.align	4
        /*0000*/ 	.byte	0x02, 0x09, 0x00, 0x00, 0x02, 0x02, 0x01, 0x00, 0x02, 0x05, 0x05, 0x00, 0x03, 0x07, 0x01, 0x01
        /*0010*/ 	.byte	0x02, 0x03, 0x00, 0x00, 0x02, 0x06, 0x01, 0x00, 0x04, 0x0b, 0x08, 0x00, 0x01, 0x00, 0x00, 0x00
        /*0020*/ 	.byte	0x00, 0x00, 0x00, 0x00


//--------------------- .nv.info._Z19integrateVelocitiesPdS_id --------------------------
	.section	.nv.info._Z19integrateVelocitiesPdS_id,"",@"SHT_CUDA_INFO"
	.sectionflags	@""
	.align	4


	//----- nvinfo : EIATTR_CUDA_API_VERSION
	.align		4
        /*0000*/ 	.byte	0x04, 0x37
        /*0002*/ 	.short	(.L_23 - .L_22)
.L_22:
        /*0004*/ 	.word	0x00000082


	//----- nvinfo : EIATTR_KPARAM_INFO
	.align		4
.L_23:
        /*0008*/ 	.byte	0x04, 0x17
        /*000a*/ 	.short	(.L_25 - .L_24)
.L_24:
        /*000c*/ 	.word	0x00000000
        /*0010*/ 	.short	0x0003
        /*0012*/ 	.short	0x0018
        /*0014*/ 	.byte	0x00, 0xf0, 0x21, 0x00


	//----- nvinfo : EIATTR_KPARAM_INFO
	.align		4
.L_25:
        /*0018*/ 	.byte	0x04, 0x17
        /*001a*/ 	.short	(.L_27 - .L_26)
.L_26:
        /*001c*/ 	.word	0x00000000
        /*0020*/ 	.short	0x0002
        /*0022*/ 	.short	0x0010
        /*0024*/ 	.byte	0x00, 0xf0, 0x11, 0x00


	//----- nvinfo : EIATTR_KPARAM_INFO
	.align		4
.L_27:
        /*0028*/ 	.byte	0x04, 0x17
        /*002a*/ 	.short	(.L_29 - .L_28)
.L_28:
        /*002c*/ 	.word	0x00000000
        /*0030*/ 	.short	0x0001
        /*0032*/ 	.short	0x0008
        /*0034*/ 	.byte	0x00, 0xf5, 0x21, 0x00


	//----- nvinfo : EIATTR_KPARAM_INFO
	.align		4
.L_29:
        /*0038*/ 	.byte	0x04, 0x17
        /*003a*/ 	.short	(.L_31 - .L_30)
.L_30:
        /*003c*/ 	.word	0x00000000
        /*0040*/ 	.short	0x0000
        /*0042*/ 	.short	0x0000
        /*0044*/ 	.byte	0x00, 0xf5, 0x21, 0x00


	//----- nvinfo : EIATTR_SPARSE_MMA_MASK
	.align		4
.L_31:
        /*0048*/ 	.byte	0x03, 0x50
        /*004a*/ 	.short	0x0000


	//----- nvinfo : EIATTR_MAXREG_COUNT
	.align		4
        /*004c*/ 	.byte	0x03, 0x1b
        /*004e*/ 	.short	0x00ff


	//----- nvinfo : EIATTR_MERCURY_ISA_VERSION
	.align		4
        /*0050*/ 	.byte	0x03, 0x5f
        /*0052*/ 	.short	0x0101


	//----- nvinfo : EIATTR_VRC_CTA_INIT_COUNT
	.align		4
        /*0054*/ 	.byte	0x02, 0x4a
	.zero		1
	.zero		1


	//----- nvinfo : EIATTR_EXIT_INSTR_OFFSETS
	.align		4
        /*0058*/ 	.byte	0x04, 0x1c
        /*005a*/ 	.short	(.L_33 - .L_32)


	//   ....[0]....
.L_32:
        /*005c*/ 	.word	0x00000070


	//   ....[1]....
        /*0060*/ 	.word	0x00000110


	//----- nvinfo : EIATTR_CBANK_PARAM_SIZE
	.align		4
.L_33:
        /*0064*/ 	.byte	0x03, 0x19
        /*0066*/ 	.short	0x0020


	//----- nvinfo : EIATTR_PARAM_CBANK
	.align		4
        /*0068*/ 	.byte	0x04, 0x0a
        /*006a*/ 	.short	(.L_35 - .L_34)
	.align		4
.L_34:
        /*006c*/ 	.word	index@(.nv.constant0._Z19integrateVelocitiesPdS_id)
        /*0070*/ 	.short	0x0380
        /*0072*/ 	.short	0x0020


	//----- nvinfo : EIATTR_SW_WAR
	.align		4
.L_35:
        /*0074*/ 	.byte	0x04, 0x36
        /*0076*/ 	.short	(.L_37 - .L_36)
.L_36:
        /*0078*/ 	.word	0x00000008
.L_37:


//--------------------- .nv.info._Z18integratePositionsiPdS_S_S_S_S_idS_d --------------------------
	.section	.nv.info._Z18integratePositionsiPdS_S_S_S_S_idS_d,"",@"SHT_CUDA_INFO"
	.sectionflags	@""
	.align	4


	//----- nvinfo : EIATTR_CUDA_API_VERSION
	.align		4
        /*0000*/ 	.byte	0x04, 0x37
        /*0002*/ 	.short	(.L_39 - .L_38)
.L_38:
        /*0004*/ 	.word	0x00000082


	//----- nvinfo : EIATTR_KPARAM_INFO
	.align		4
.L_39:
        /*0008*/ 	.byte	0x04, 0x17
        /*000a*/ 	.short	(.L_41 - .L_40)
.L_40:
        /*000c*/ 	.word	0x00000000
        /*0010*/ 	.short	0x000a
        /*0012*/ 	.short	0x0050
        /*0014*/ 	.byte	0x00, 0xf0, 0x21, 0x00


	//----- nvinfo : EIATTR_KPARAM_INFO
	.align		4
.L_41:
        /*0018*/ 	.byte	0x04, 0x17
        /*001a*/ 	.short	(.L_43 - .L_42)
.L_42:
        /*001c*/ 	.word	0x00000000
        /*0020*/ 	.short	0x0009
        /*0022*/ 	.short	0x0048
        /*0024*/ 	.byte	0x00, 0xf5, 0x21, 0x00


	//----- nvinfo : EIATTR_KPARAM_INFO
	.align		4
.L_43:
        /*0028*/ 	.byte	0x04, 0x17
        /*002a*/ 	.short	(.L_45 - .L_44)
.L_44:
        /*002c*/ 	.word	0x00000000
        /*0030*/ 	.short	0x0008
        /*0032*/ 	.short	0x0040
        /*0034*/ 	.byte	0x00, 0xf0, 0x21, 0x00


	//----- nvinfo : EIATTR_KPARAM_INFO
	.align		4
.L_45:
        /*0038*/ 	.byte	0x04, 0x17
        /*003a*/ 	.short	(.L_47 - .L_46)
.L_46:
        /*003c*/ 	.word	0x00000000
        /*0040*/ 	.short	0x0007
        /*0042*/ 	.short	0x0038
        /*0044*/ 	.byte	0x00, 0xf0, 0x11, 0x00


	//----- nvinfo : EIATTR_KPARAM_INFO
	.align		4
.L_47:
        /*0048*/ 	.byte	0x04, 0x17
        /*004a*/ 	.short	(.L_49 - .L_48)
.L_48:
        /*004c*/ 	.word	0x00000000
        /*0050*/ 	.short	0x0006
        /*0052*/ 	.short	0x0030
        /*0054*/ 	.byte	0x00, 0xf5, 0x21, 0x00


	//----- nvinfo : EIATTR_KPARAM_INFO
	.align		4
.L_49:
        /*0058*/ 	.byte	0x04, 0x17
        /*005a*/ 	.short	(.L_51 - .L_50)
.L_50:
        /*005c*/ 	.word	0x00000000
        /*0060*/ 	.short	0x0005
        /*0062*/ 	.short	0x0028
        /*0064*/ 	.byte	0x00, 0xf5, 0x21, 0x00


	//----- nvinfo : EIATTR_KPARAM_INFO
	.align		4
.L_51:
        /*0068*/ 	.byte	0x04, 0x17
        /*006a*/ 	.short	(.L_53 - .L_52)
.L_52:
        /*006c*/ 	.word	0x00000000
        /*0070*/ 	.short	0x0004
        /*0072*/ 	.short	0x0020
        /*0074*/ 	.byte	0x00, 0xf5, 0x21, 0x00


	//----- nvinfo : EIATTR_KPARAM_INFO
	.align		4
.L_53:
        /*0078*/ 	.byte	0x04, 0x17
        /*007a*/ 	.short	(.L_55 - .L_54)
.L_54:
        /*007c*/ 	.word	0x00000000
        /*0080*/ 	.short	0x0003
        /*0082*/ 	.short	0x0018
        /*0084*/ 	.byte	0x00, 0xf5, 0x21, 0x00


	//----- nvinfo : EIATTR_KPARAM_INFO
	.align		4
.L_55:
        /*0088*/ 	.byte	0x04, 0x17
        /*008a*/ 	.short	(.L_57 - .L_56)
.L_56:
        /*008c*/ 	.word	0x00000000
        /*0090*/ 	.short	0x0002
        /*0092*/ 	.short	0x0010
        /*0094*/ 	.byte	0x00, 0xf5, 0x21, 0x00


	//----- nvinfo : EIATTR_KPARAM_INFO
	.align		4
.L_57:
        /*0098*/ 	.byte	0x04, 0x17
        /*009a*/ 	.short	(.L_59 - .L_58)
.L_58:
        /*009c*/ 	.word	0x00000000
        /*00a0*/ 	.short	0x0001
        /*00a2*/ 	.short	0x0008
        /*00a4*/ 	.byte	0x00, 0xf5, 0x21, 0x00


	//----- nvinfo : EIATTR_KPARAM_INFO
	.align		4
.L_59:
        /*00a8*/ 	.byte	0x04, 0x17
        /*00aa*/ 	.short	(.L_61 - .L_60)
.L_60:
        /*00ac*/ 	.word	0x00000000
        /*00b0*/ 	.short	0x0000
        /*00b2*/ 	.short	0x0000
        /*00b4*/ 	.byte	0x00, 0xf0, 0x11, 0x00


	//----- nvinfo : EIATTR_SPARSE_MMA_MASK
	.align		4
.L_61:
        /*00b8*/ 	.byte	0x03, 0x50
        /*00ba*/ 	.short	0x0000


	//----- nvinfo : EIATTR_MAXREG_COUNT
	.align		4
        /*00bc*/ 	.byte	0x03, 0x1b
        /*00be*/ 	.short	0x00ff


	//----- nvinfo : EIATTR_MERCURY_ISA_VERSION
	.align		4
        /*00c0*/ 	.byte	0x03, 0x5f
        /*00c2*/ 	.short	0x0101


	//----- nvinfo : EIATTR_VRC_CTA_INIT_COUNT
	.align		4
        /*00c4*/ 	.byte	0x02, 0x4a
	.zero		1
	.zero		1


	//----- nvinfo : EIATTR_EXIT_INSTR_OFFSETS
	.align		4
        /*00c8*/ 	.byte	0x04, 0x1c
        /*00ca*/ 	.short	(.L_63 - .L_62)


	//   ....[0]....
.L_62:
        /*00cc*/ 	.word	0x00000070


	//   ....[1]....
        /*00d0*/ 	.word	0x00000430


	//   ....[2]....
        /*00d4*/ 	.word	0x00000450


	//   ....[3]....
        /*00d8*/ 	.word	0x00000490


	//----- nvinfo : EIATTR_CRS_STACK_SIZE
	.align		4
.L_63:
        /*00dc*/ 	.byte	0x04, 0x1e
        /*00de*/ 	.short	(.L_65 - .L_64)
.L_64:
        /*00e0*/ 	.word	0x00000000


	//----- nvinfo : EIATTR_CBANK_PARAM_SIZE
	.align		4
.L_65:
        /*00e4*/ 	.byte	0x03, 0x19
        /*00e6*/ 	.short	0x0058


	//----- nvinfo : EIATTR_PARAM_CBANK
	.align		4
        /*00e8*/ 	.byte	0x04, 0x0a
        /*00ea*/ 	.short	(.L_67 - .L_66)
	.align		4
.L_66:
        /*00ec*/ 	.word	index@(.nv.constant0._Z18integratePositionsiPdS_S_S_S_S_idS_d)
        /*00f0*/ 	.short	0x0380
        /*00f2*/ 	.short	0x0058


	//----- nvinfo : EIATTR_SW_WAR
	.align		4
.L_67:
        /*00f4*/ 	.byte	0x04, 0x36
        /*00f6*/ 	.short	(.L_69 - .L_68)
.L_68:
        /*00f8*/ 	.word	0x00000008
.L_69:


//--------------------- .nv.info._Z17computeCollisionsPdS_iS_ --------------------------
	.section	.nv.info._Z17computeCollisionsPdS_iS_,"",@"SHT_CUDA_INFO"
	.sectionflags	@""
	.align	4


	//----- nvinfo : EIATTR_CUDA_API_VERSION
	.align		4
        /*0000*/ 	.byte	0x04, 0x37
        /*0002*/ 	.short	(.L_71 - .L_70)
.L_70:
        /*0004*/ 	.word	0x00000082


	//----- nvinfo : EIATTR_KPARAM_INFO
	.align		4
.L_71:
        /*0008*/ 	.byte	0x04, 0x17
        /*000a*/ 	.short	(.L_73 - .L_72)
.L_72:
        /*000c*/ 	.word	0x00000000
        /*0010*/ 	.short	0x0003
        /*0012*/ 	.short	0x0018
        /*0014*/ 	.byte	0x00, 0xf5, 0x21, 0x00


	//----- nvinfo : EIATTR_KPARAM_INFO
	.align		4
.L_73:
        /*0018*/ 	.byte	0x04, 0x17
        /*001a*/ 	.short	(.L_75 - .L_74)
.L_74:
        /*001c*/ 	.word	0x00000000
        /*0020*/ 	.short	0x0002
        /*0022*/ 	.short	0x0010
        /*0024*/ 	.byte	0x00, 0xf0, 0x11, 0x00


	//----- nvinfo : EIATTR_KPARAM_INFO
	.align		4
.L_75:
        /*0028*/ 	.byte	0x04, 0x17
        /*002a*/ 	.short	(.L_77 - .L_76)
.L_76:
        /*002c*/ 	.word	0x00000000
        /*0030*/ 	.short	0x0001
        /*0032*/ 	.short	0x0008
        /*0034*/ 	.byte	0x00, 0xf5, 0x21, 0x00


	//----- nvinfo : EIATTR_KPARAM_INFO
	.align		4
.L_77:
        /*0038*/ 	.byte	0x04, 0x17
        /*003a*/ 	.short	(.L_79 - .L_78)
.L_78:
        /*003c*/ 	.word	0x00000000
        /*0040*/ 	.short	0x0000
        /*0042*/ 	.short	0x0000
        /*0044*/ 	.byte	0x00, 0xf5, 0x21, 0x00


	//----- nvinfo : EIATTR_SPARSE_MMA_MASK
	.align		4
.L_79:
        /*0048*/ 	.byte	0x03, 0x50
        /*004a*/ 	.short	0x0000


	//----- nvinfo : EIATTR_MAXREG_COUNT
	.align		4
        /*004c*/ 	.byte	0x03, 0x1b
        /*004e*/ 	.short	0x00ff


	//----- nvinfo : EIATTR_MERCURY_ISA_VERSION
	.align		4
        /*0050*/ 	.byte	0x03, 0x5f
        /*0052*/ 	.short	0x0101


	//----- nvinfo : EIATTR_VRC_CTA_INIT_COUNT
	.align		4
        /*0054*/ 	.byte	0x02, 0x4a
	.zero		1
	.zero		1


	//----- nvinfo : EIATTR_EXIT_INSTR_OFFSETS
	.align		4
        /*0058*/ 	.byte	0x04, 0x1c
        /*005a*/ 	.short	(.L_81 - .L_80)


	//   ....[0]....
.L_80:
        /*005c*/ 	.word	0x000000d0


	//   ....[1]....
        /*0060*/ 	.word	0x00000230


	//   ....[2]....
        /*0064*/ 	.word	0x000005c0


	//----- nvinfo : EIATTR_CRS_STACK_SIZE
	.align		4
.L_81:
        /*0068*/ 	.byte	0x04, 0x1e
        /*006a*/ 	.short	(.L_83 - .L_82)
.L_82:
        /*006c*/ 	.word	0x00000000


	//----- nvinfo : EIATTR_CBANK_PARAM_SIZE
	.align		4
.L_83:
        /*0070*/ 	.byte	0x03, 0x19
        /*0072*/ 	.short	0x0020


	//----- nvinfo : EIATTR_PARAM_CBANK
	.align		4
        /*0074*/ 	.byte	0x04, 0x0a
        /*0076*/ 	.short	(.L_85 - .L_84)
	.align		4
.L_84:
        /*0078*/ 	.word	index@(.nv.constant0._Z17computeCollisionsPdS_iS_)
        /*007c*/ 	.short	0x0380
        /*007e*/ 	.short	0x0020


	//----- nvinfo : EIATTR_SW_WAR
	.align		4
.L_85:
        /*0080*/ 	.byte	0x04, 0x36
        /*0082*/ 	.short	(.L_87 - .L_86)
.L_86:
        /*0084*/ 	.word	0x00000008
.L_87:


//--------------------- .nv.callgraph             --------------------------
	.section	.nv.callgraph,"",@"SHT_CUDA_CALLGRAPH"
	.align	4
	.sectionentsize	8
	.align		4
        /*0000*/ 	.word	0x00000000
	.align		4
        /*0004*/ 	.word	0xffffffff
	.align		4
        /*0008*/ 	.word	0x00000000
	.align		4
        /*000c*/ 	.word	0xfffffffe
	.align		4
        /*0010*/ 	.word	0x00000000
	.align		4
        /*0014*/ 	.word	0xfffffffd
	.align		4
        /*0018*/ 	.word	0x00000000
	.align		4
        /*001c*/ 	.word	0xfffffffc


//--------------------- .text._Z19integrateVelocitiesPdS_id --------------------------
	.section	.text._Z19integrateVelocitiesPdS_id,"ax",@progbits
	.align	128
        .global         _Z19integrateVelocitiesPdS_id
        .type           _Z19integrateVelocitiesPdS_id,@function
        .size           _Z19integrateVelocitiesPdS_id,(.L_x_26 - _Z19integrateVelocitiesPdS_id)
        .other          _Z19integrateVelocitiesPdS_id,@"STO_CUDA_ENTRY STV_DEFAULT"
_Z19integrateVelocitiesPdS_id:
.text._Z19integrateVelocitiesPdS_id:
[----:B------:R-:W-:Y:S01]  /*0000*/  LDC R1, c[0x0][0x37c] ;  /* 0x0000df00ff017b82 */ /* 0x000fe20000000800 */
[----:B------:R-:W0:Y:S07]  /*0010*/  S2R R0, SR_TID.X ;  /* 0x0000000000007919 */ /* 0x000e2e0000002100 */
[----:B------:R-:W0:Y:S01]  /*0020*/  S2UR UR4, SR_CTAID.X ;  /* 0x00000000000479c3 */ /* 0x000e220000002500 */
[----:B------:R-:W1:Y:S07]  /*0030*/  LDCU UR5, c[0x0][0x390] ;  /* 0x00007200ff0577ac */ /* 0x000e6e0008000800 */
[----:B------:R-:W0:Y:S02]  /*0040*/  LDC R5, c[0x0][0x360] ;  /* 0x0000d800ff057b82 */ /* 0x000e240000000800 */
[----:B0-----:R-:W-:-:S05]  /*0050*/  IMAD R5, R5, UR4, R0 ;  /* 0x0000000405057c24 */ /* 0x001fca000f8e0200 */
[----:B-1----:R-:W-:-:S13]  /*0060*/  ISETP.GE.AND P0, PT, R5, UR5, PT ;  /* 0x0000000505007c0c */ /* 0x002fda000bf06270 */
[----:B------:R-:W-:Y:S05]  /*0070*/  @P0 EXIT ;  /* 0x000000000000094d */ /* 0x000fea0003800000 */
[----:B------:R-:W0:Y:S01]  /*0080*/  LDC.64 R2, c[0x0][0x388] ;  /* 0x0000e200ff027b82 */ /* 0x000e220000000a00 */
[----:B------:R-:W1:Y:S01]  /*0090*/  LDCU.64 UR4, c[0x0][0x358] ;  /* 0x00006b00ff0477ac */ /* 0x000e620008000a00 */
[----:B------:R-:W2:Y:S01]  /*00a0*/  LDCU.64 UR6, c[0x0][0x398] ;  /* 0x00007300ff0677ac */ /* 0x000ea20008000a00 */
[----:B0-----:R-:W-:-:S05]  /*00b0*/  IMAD.WIDE R2, R5, 0x8, R2 ;  /* 0x0000000805027825 */ /* 0x001fca00078e0202 */
[----:B-1----:R-:W2:Y:S01]  /*00c0*/  LDG.E.64 R4, desc[UR4][R2.64] ;  /* 0x0000000402047981 */ /* 0x002ea2000c1e1b00 */
[----:B------:R-:W-:Y:S01]  /*00d0*/  HFMA2 R6, -RZ, RZ, -0.0027332305908203125, -0.002735137939453125 ;  /* 0x9999999aff067431 */ /* 0x000fe200000001ff */
[----:B------:R-:W-:-:S06]  /*00e0*/  MOV R7, 0x3fa99999 ;  /* 0x3fa9999900077802 */ /* 0x000fcc0000000f00 */
[----:B--2---:R-:W-:-:S07]  /*00f0*/  DFMA R4, -R6, UR6, R4 ;  /* 0x0000000606047c2b */ /* 0x004fce0008000104 */
[----:B------:R-:W-:Y:S01]  /*0100*/  STG.E.64 desc[UR4][R2.64], R4 ;  /* 0x0000000402007986 */ /* 0x000fe2000c101b04 */
[----:B------:R-:W-:Y:S05]  /*0110*/  EXIT ;  /* 0x000000000000794d */ /* 0x000fea0003800000 */
.L_x_0:
[----:B------:R-:W-:-:S00]  /*0120*/  BRA `(.L_x_0) ;  /* 0xfffffffc00fc7947 */ /* 0x000fc0000383ffff */
[----:B------:R-:W-:-:S00]  /*0130*/  NOP ;  /* 0x0000000000007918 */ /* 0x000fc00000000000 */
        /* <DEDUP_REMOVED lines=12> */
.L_x_26:


//--------------------- .text._Z18integratePositionsiPdS_S_S_S_S_idS_d --------------------------
	.section	.text._Z18integratePositionsiPdS_S_S_S_S_idS_d,"ax",@progbits
	.align	128
        .global         _Z18integratePositionsiPdS_S_S_S_S_idS_d
        .type           _Z18integratePositionsiPdS_S_S_S_S_idS_d,@function
        .size           _Z18integratePositionsiPdS_S_S_S_S_idS_d,(.L_x_27 - _Z18integratePositionsiPdS_S_S_S_S_idS_d)
        .other          _Z18integratePositionsiPdS_S_S_S_S_idS_d,@"STO_CUDA_ENTRY STV_DEFAULT"
_Z18integratePositionsiPdS_S_S_S_S_idS_d:
.text._Z18integratePositionsiPdS_S_S_S_S_idS_d:
        /* <DEDUP_REMOVED lines=8> */
[----:B------:R-:W0:Y:S01]  /*0080*/  LDC R10, c[0x0][0x380] ;  /* 0x0000e000ff0a7b82 */ /* 0x000e220000000800 */
[----:B------:R-:W-:Y:S01]  /*0090*/  HFMA2 R5, -RZ, RZ, -3.279296875, 266.25 ;  /* 0xc28f5c29ff057431 */ /* 0x000fe200000001ff */
[----:B------:R-:W1:Y:S06]  /*00a0*/  LDCU.64 UR4, c[0x0][0x358] ;  /* 0x00006b00ff0477ac */ /* 0x000e6c0008000a00 */
[----:B------:R-:W2:Y:S08]  /*00b0*/  LDC.64 R2, c[0x0][0x398] ;  /* 0x0000e600ff027b82 */ /* 0x000eb00000000a00 */
[----:B------:R-:W3:Y:S01]  /*00c0*/  LDC.64 R12, c[0x0][0x3a8] ;  /* 0x0000ea00ff0c7b82 */ /* 0x000ee20000000a00 */
[----:B0-----:R-:W-:-:S05]  /*00d0*/  IMAD R4, R10, R5, 0x51eb850 ;  /* 0x051eb8500a047424 */ /* 0x001fca00078e0205 */
[----:B------:R-:W-:-:S04]  /*00e0*/  SHF.L.W.U32.HI R4, R4, 0x1e, R4 ;  /* 0x0000001e04047819 */ /* 0x000fc80000010e04 */
[----:B------:R-:W-:-:S13]  /*00f0*/  ISETP.GT.U32.AND P0, PT, R4, 0x28f5c28, PT ;  /* 0x028f5c280400780c */ /* 0x000fda0003f04070 */
[----:B--2---:R-:W-:Y:S01]  /*0100*/  @!P0 IMAD.WIDE R2, R0, 0x8, R2 ;  /* 0x0000000800028825 */ /* 0x004fe200078e0202 */
[----:B------:R-:W0:Y:S04]  /*0110*/  @!P0 LDC.64 R6, c[0x0][0x388] ;  /* 0x0000e200ff068b82 */ /* 0x000e280000000a00 */
[----:B-1----:R1:W2:Y:S01]  /*0120*/  @!P0 LDG.E.64 R4, desc[UR4][R2.64] ;  /* 0x0000000402048981 */ /* 0x0022a2000c1e1b00 */
[----:B------:R-:W-:-:S03]  /*0130*/  @!P0 IMAD.HI R10, R10, 0x51eb851f, RZ ;  /* 0x51eb851f0a0a8827 */ /* 0x000fc600078e02ff */
[----:B------:R-:W4:Y:S02]  /*0140*/  @!P0 LDC.64 R8, c[0x0][0x3a0] ;  /* 0x0000e800ff088b82 */ /* 0x000f240000000a00 */
[----:B------:R-:W-:-:S04]  /*0150*/  @!P0 SHF.R.U32.HI R11, RZ, 0x1f, R10 ;  /* 0x0000001fff0b8819 */ /* 0x000fc8000001160a */
[----:B------:R-:W-:Y:S02]  /*0160*/  @!P0 LEA.HI.SX32 R11, R10, R11, 0x1b ;  /* 0x0000000b0a0b8211 */ /* 0x000fe400078fdaff */
[----:B-1----:R-:W1:Y:S03]  /*0170*/  LDC.64 R2, c[0x0][0x398] ;  /* 0x0000e600ff027b82 */ /* 0x002e660000000a00 */
[----:B------:R-:W-:Y:S01]  /*0180*/  @!P0 IMAD R15, R11, UR6, R0 ;  /* 0x000000060b0f8c24 */ /* 0x000fe2000f8e0200 */
[----:B------:R-:W5:Y:S03]  /*0190*/  LDCU.64 UR6, c[0x0][0x3c0] ;  /* 0x00007800ff0677ac */ /* 0x000f660008000a00 */
[C---:B0-----:R-:W-:Y:S01]  /*01a0*/  @!P0 IMAD.WIDE R6, R15.reuse, 0x8, R6 ;  /* 0x000000080f068825 */ /* 0x041fe200078e0206 */
[----:B------:R-:W0:Y:S03]  /*01b0*/  LDC.64 R10, c[0x0][0x390] ;  /* 0x0000e400ff0a7b82 */ /* 0x000e260000000a00 */
[----:B----4-:R-:W-:Y:S01]  /*01c0*/  @!P0 IMAD.WIDE R8, R0, 0x8, R8 ;  /* 0x0000000800088825 */ /* 0x010fe200078e0208 */
[----:B--2---:R2:W-:Y:S05]  /*01d0*/  @!P0 STG.E.64 desc[UR4][R6.64], R4 ;  /* 0x0000000406008986 */ /* 0x0045ea000c101b04 */
[----:B------:R-:W4:Y:S01]  /*01e0*/  @!P0 LDG.E.64 R8, desc[UR4][R8.64] ;  /* 0x0000000408088981 */ /* 0x000f22000c1e1b00 */
[----:B0-----:R-:W-:-:S04]  /*01f0*/  @!P0 IMAD.WIDE R10, R15, 0x8, R10 ;  /* 0x000000080f0a8825 */ /* 0x001fc800078e020a */
[----:B---3--:R-:W-:-:S04]  /*0200*/  IMAD.WIDE R12, R0, 0x8, R12 ;  /* 0x00000008000c7825 */ /* 0x008fc800078e020c */
[C---:B-1----:R-:W-:Y:S01]  /*0210*/  IMAD.WIDE R2, R0.reuse, 0x8, R2 ;  /* 0x0000000800027825 */ /* 0x042fe200078e0202 */
[----:B--2---:R-:W0:Y:S08]  /*0220*/  LDC.64 R6, c[0x0][0x3b0] ;  /* 0x0000ec00ff067b82 */ /* 0x004e300000000a00 */
[----:B------:R-:W1:Y:S01]  /*0230*/  LDC.64 R4, c[0x0][0x3a0] ;  /* 0x0000e800ff047b82 */ /* 0x000e620000000a00 */
[----:B----4-:R2:W-:Y:S04]  /*0240*/  @!P0 STG.E.64 desc[UR4][R10.64], R8 ;  /* 0x000000080a008986 */ /* 0x0105e8000c101b04 */
[----:B------:R-:W5:Y:S04]  /*0250*/  LDG.E.64 R12, desc[UR4][R12.64] ;  /* 0x000000040c0c7981 */ /* 0x000f68000c1e1b00 */
[----:B------:R-:W5:Y:S01]  /*0260*/  LDG.E.64 R14, desc[UR4][R2.64] ;  /* 0x00000004020e7981 */ /* 0x000f62000c1e1b00 */
[----:B0-----:R-:W-:-:S04]  /*0270*/  IMAD.WIDE R6, R0, 0x8, R6 ;  /* 0x0000000800067825 */ /* 0x001fc800078e0206 */
[----:B-1----:R-:W-:-:S04]  /*0280*/  IMAD.WIDE R4, R0, 0x8, R4 ;  /* 0x0000000800047825 */ /* 0x002fc800078e0204 */
[----:B--2---:R-:W-:Y:S01]  /*0290*/  HFMA2 R9, -RZ, RZ, 1.8994140625, -0.0027332305908203125 ;  /* 0x3f999999ff097431 */ /* 0x004fe200000001ff */
[----:B------:R-:W-:Y:S01]  /*02a0*/  MOV R8, 0x9999999a ;  /* 0x9999999a00087802 */ /* 0x000fe20000000f00 */
[----:B-----5:R-:W-:-:S05]  /*02b0*/  DFMA R14, R12, UR6, R14 ;  /* 0x000000060c0e7c2b */ /* 0x020fca000800000e */
[----:B------:R-:W-:Y:S01]  /*02c0*/  DMUL R8, R8, -UR6 ;  /* 0x8000000608087c28 */ /* 0x000fe20008000000 */
[----:B------:R-:W0:Y:S01]  /*02d0*/  LDC.64 R12, c[0x0][0x3d0] ;  /* 0x0000f400ff0c7b82 */ /* 0x000e220000000a00 */
[----:B------:R1:W-:Y:S04]  /*02e0*/  STG.E.64 desc[UR4][R2.64], R14 ;  /* 0x0000000e02007986 */ /* 0x0003e8000c101b04 */
[----:B------:R-:W2:Y:S04]  /*02f0*/  LDG.E.64 R6, desc[UR4][R6.64] ;  /* 0x0000000406067981 */ /* 0x000ea8000c1e1b00 */
[----:B------:R-:W3:Y:S01]  /*0300*/  LDG.E.64 R10, desc[UR4][R4.64] ;  /* 0x00000004040a7981 */ /* 0x000ee2000c1e1b00 */
[----:B------:R-:W-:-:S08]  /*0310*/  DMUL R8, R8, UR6 ;  /* 0x0000000608087c28 */ /* 0x000fd00008000000 */
[----:B--2---:R-:W-:-:S08]  /*0320*/  DFMA R8, R6, UR6, R8 ;  /* 0x0000000606087c2b */ /* 0x004fd00008000008 */
[----:B---3--:R-:W-:-:S07]  /*0330*/  DADD R8, R8, R10 ;  /* 0x0000000008087229 */ /* 0x008fce000000000a */
[----:B------:R1:W-:Y:S04]  /*0340*/  STG.E.64 desc[UR4][R4.64], R8 ;  /* 0x0000000804007986 */ /* 0x0003e8000c101b04 */
[----:B------:R-:W2:Y:S01]  /*0350*/  LDG.E.64 R10, desc[UR4][R2.64] ;  /* 0x00000004020a7981 */ /* 0x000ea2000c1e1b00 */
[----:B0-----:R-:W-:Y:S01]  /*0360*/  DADD R6, R12, -0.5 ;  /* 0xbfe000000c067429 */ /* 0x001fe20000000000 */
[----:B------:R-:W-:Y:S07]  /*0370*/  BSSY.RECONVERGENT B0, `(.L_x_1) ;  /* 0x0000008000007945 */ /* 0x000fee0003800200 */
[----:B--2---:R-:W-:-:S14]  /*0380*/  DSETP.GT.AND P0, PT, R10, R6, PT ;  /* 0x000000060a00722a */ /* 0x004fdc0003f04000 */
[----:B------:R1:W-:Y:S01]  /*0390*/  @P0 STG.E.64 desc[UR4][R2.64], R6 ;  /* 0x0000000602000986 */ /* 0x0003e2000c101b04 */
[----:B------:R-:W-:Y:S05]  /*03a0*/  @P0 BRA `(.L_x_2) ;  /* 0x0000000000100947 */ /* 0x000fea0003800000 */
[----:B------:R-:W-:-:S14]  /*03b0*/  DSETP.GEU.AND P0, PT, R10, 0.5, PT ;  /* 0x3fe000000a00742a */ /* 0x000fdc0003f0e000 */
[----:B-1----:R-:W-:Y:S02]  /*03c0*/  @!P0 MOV R8, 0x0 ;  /* 0x0000000000088802 */ /* 0x002fe40000000f00 */
[----:B------:R-:W-:-:S05]  /*03d0*/  @!P0 MOV R9, 0x3fe00000 ;  /* 0x3fe0000000098802 */ /* 0x000fca0000000f00 */
[----:B------:R0:W-:Y:S02]  /*03e0*/  @!P0 STG.E.64 desc[UR4][R2.64], R8 ;  /* 0x0000000802008986 */ /* 0x0001e4000c101b04 */
.L_x_2:
[----:B------:R-:W-:Y:S05]  /*03f0*/  BSYNC.RECONVERGENT B0 ;  /* 0x0000000000007941 */ /* 0x000fea0003800200 */
.L_x_1:
[----:B01----:R-:W2:Y:S02]  /*0400*/  LDG.E.64 R2, desc[UR4][R4.64] ;  /* 0x0000000404027981 */ /* 0x003ea4000c1e1b00 */
[----:B--2---:R-:W-:-:S14]  /*0410*/  DSETP.GT.AND P0, PT, R2, R6, PT ;  /* 0x000000060200722a */ /* 0x004fdc0003f04000 */
[----:B------:R0:W-:Y:S01]  /*0420*/  @P0 STG.E.64 desc[UR4][R4.64], R6 ;  /* 0x0000000604000986 */ /* 0x0001e2000c101b04 */
[----:B------:R-:W-:Y:S05]  /*0430*/  @P0 EXIT ;  /* 0x000000000000094d */ /* 0x000fea0003800000 */
[----:B------:R-:W-:-:S14]  /*0440*/  DSETP.GEU.AND P0, PT, R2, 0.5, PT ;  /* 0x3fe000000200742a */ /* 0x000fdc0003f0e000 */
[----:B------:R-:W-:Y:S05]  /*0450*/  @P0 EXIT ;  /* 0x000000000000094d */ /* 0x000fea0003800000 */
[----:B------:R-:W-:Y:S02]  /*0460*/  MOV R2, 0x0 ;  /* 0x0000000000027802 */ /* 0x000fe40000000f00 */
[----:B------:R-:W-:-:S05]  /*0470*/  MOV R3, 0x3fe00000 ;  /* 0x3fe0000000037802 */ /* 0x000fca0000000f00 */
[----:B------:R-:W-:Y:S01]  /*0480*/  STG.E.64 desc[UR4][R4.64], R2 ;  /* 0x0000000204007986 */ /* 0x000fe2000c101b04 */
[----:B------:R-:W-:Y:S05]  /*0490*/  EXIT ;  /* 0x000000000000794d */ /* 0x000fea0003800000 */
.L_x_3:
        /* <DEDUP_REMOVED lines=14> */
.L_x_27:


//--------------------- .text._Z17computeCollisionsPdS_iS_ --------------------------
	.section	.text._Z17computeCollisionsPdS_iS_,"ax",@progbits
	.align	128
        .global         _Z17computeCollisionsPdS_iS_
        .type           _Z17computeCollisionsPdS_iS_,@function
        .size           _Z17computeCollisionsPdS_iS_,(.L_x_25 - _Z17computeCollisionsPdS_iS_)
        .other          _Z17computeCollisionsPdS_iS_,@"STO_CUDA_ENTRY STV_DEFAULT"
_Z17computeCollisionsPdS_iS_:
.text._Z17computeCollisionsPdS_iS_:
[----:B------:R-:W-:Y:S01]  /*0000*/  LDC R1, c[0x0][0x37c] ;  /* 0x0000df00ff017b82 */ /* 0x000fe20000000800 */
[----:B------:R-:W0:Y:S07]  /*0010*/  S2R R0, SR_TID.X ;  /* 0x0000000000007919 */ /* 0x000e2e0000002100 */
[----:B------:R-:W0:Y:S01]  /*0020*/  S2UR UR4, SR_CTAID.X ;  /* 0x00000000000479c3 */ /* 0x000e220000002500 */
[----:B------:R-:W1:Y:S01]  /*0030*/  LDCU UR6, c[0x0][0x390] ;  /* 0x00007200ff0677ac */ /* 0x000e620008000800 */
[----:B------:R-:W2:Y:S06]  /*0040*/  S2R R5, SR_TID.Y ;  /* 0x0000000000057919 */ /* 0x000eac0000002200 */
[----:B------:R-:W0:Y:S08]  /*0050*/  LDC R3, c[0x0][0x360] ;  /* 0x0000d800ff037b82 */ /* 0x000e300000000800 */
[----:B------:R-:W2:Y:S08]  /*0060*/  S2UR UR5, SR_CTAID.Y ;  /* 0x00000000000579c3 */ /* 0x000eb00000002600 */
[----:B------:R-:W2:Y:S01]  /*0070*/  LDC R2, c[0x0][0x364] ;  /* 0x0000d900ff027b82 */ /* 0x000ea20000000800 */
[----:B0-----:R-:W-:-:S02]  /*0080*/  IMAD R3, R3, UR4, R0 ;  /* 0x0000000403037c24 */ /* 0x001fc4000f8e0200 */
[----:B--2---:R-:W-:-:S05]  /*0090*/  IMAD R0, R2, UR5, R5 ;  /* 0x0000000502007c24 */ /* 0x004fca000f8e0205 */
[----:B------:R-:W-:-:S04]  /*00a0*/  VIMNMX R2, PT, PT, R3, R0, !PT ;  /* 0x0000000003027248 */ /* 0x000fc80007fe0100 */
[----:B-1----:R-:W-:-:S04]  /*00b0*/  ISETP.GE.AND P0, PT, R2, UR6, PT ;  /* 0x0000000602007c0c */ /* 0x002fc8000bf06270 */
[----:B------:R-:W-:-:S13]  /*00c0*/  ISETP.EQ.OR P0, PT, R3, R0, P0 ;  /* 0x000000000300720c */ /* 0x000fda0000702670 */
[----:B------:R-:W-:Y:S05]  /*00d0*/  @P0 EXIT ;  /* 0x000000000000094d */ /* 0x000fea0003800000 */
[----:B------:R-:W0:Y:S01]  /*00e0*/  LDC.64 R8, c[0x0][0x388] ;  /* 0x0000e200ff087b82 */ /* 0x000e220000000a00 */
[----:B------:R-:W1:Y:S07]  /*00f0*/  LDCU.64 UR4, c[0x0][0x358] ;  /* 0x00006b00ff0477ac */ /* 0x000e6e0008000a00 */
[----:B------:R-:W2:Y:S01]  /*0100*/  LDC.64 R10, c[0x0][0x380] ;  /* 0x0000e000ff0a7b82 */ /* 0x000ea20000000a00 */
[----:B0-----:R-:W-:-:S04]  /*0110*/  IMAD.WIDE R6, R3, 0x8, R8 ;  /* 0x0000000803067825 */ /* 0x001fc800078e0208 */
[C---:B------:R-:W-:Y:S01]  /*0120*/  IMAD.WIDE.U32 R8, R0.reuse, 0x8, R8 ;  /* 0x0000000800087825 */ /* 0x040fe200078e0008 */
[----:B-1----:R-:W3:Y:S03]  /*0130*/  LDG.E.64 R14, desc[UR4][R6.64] ;  /* 0x00000004060e7981 */ /* 0x002ee6000c1e1b00 */
[--C-:B--2---:R-:W-:Y:S01]  /*0140*/  IMAD.WIDE.U32 R4, R0, 0x8, R10.reuse ;  /* 0x0000000800047825 */ /* 0x104fe200078e000a */
[----:B------:R-:W2:Y:S03]  /*0150*/  LDG.E.64 R18, desc[UR4][R8.64] ;  /* 0x0000000408127981 */ /* 0x000ea6000c1e1b00 */
[----:B------:R-:W-:Y:S01]  /*0160*/  IMAD.WIDE R10, R3, 0x8, R10 ;  /* 0x00000008030a7825 */ /* 0x000fe200078e020a */
[----:B------:R-:W4:Y:S04]  /*0170*/  LDG.E.64 R16, desc[UR4][R4.64] ;  /* 0x0000000404107981 */ /* 0x000f28000c1e1b00 */
[----:B------:R-:W5:Y:S01]  /*0180*/  LDG.E.64 R12, desc[UR4][R10.64] ;  /* 0x000000040a0c7981 */ /* 0x000f62000c1e1b00 */
[----:B---3--:R-:W-:Y:S08]  /*0190*/  F2F.F32.F64 R0, R14 ;  /* 0x0000000e00007310 */ /* 0x008ff00000301000 */
[----:B--2---:R-:W0:Y:S08]  /*01a0*/  F2F.F32.F64 R19, R18 ;  /* 0x0000001200137310 */ /* 0x004e300000301000 */
[----:B----4-:R-:W-:Y:S08]  /*01b0*/  F2F.F32.F64 R17, R16 ;  /* 0x0000001000117310 */ /* 0x010ff00000301000 */
[----:B-----5:R-:W1:Y:S01]  /*01c0*/  F2F.F32.F64 R2, R12 ;  /* 0x0000000c00027310 */ /* 0x020e620000301000 */
[----:B0-----:R-:W-:-:S04]  /*01d0*/  FADD R0, -R0, R19 ;  /* 0x0000001300007221 */ /* 0x001fc80000000100 */
[----:B------:R-:W-:Y:S01]  /*01e0*/  FMUL R3, R0, R0 ;  /* 0x0000000000037220 */ /* 0x000fe20000400000 */
[----:B-1----:R-:W-:-:S04]  /*01f0*/  FADD R2, -R2, R17 ;  /* 0x0000001102027221 */ /* 0x002fc80000000100 */
[----:B------:R-:W-:-:S05]  /*0200*/  FFMA R3, R2, R2, R3 ;  /* 0x0000000202037223 */ /* 0x000fca0000000003 */
[----:B------:R-:W-:-:S04]  /*0210*/  FSETP.GT.AND P0, PT, R3, 1.00000001335143196e-10, PT ;  /* 0x2edbe6ff0300780b */ /* 0x000fc80003f04000 */
[----:B------:R-:W-:-:S13]  /*0220*/  FSETP.GEU.OR P0, PT, R3, 0.69999998807907104492, !P0 ;  /* 0x3f3333330300780b */ /* 0x000fda000470e400 */
[----:B------:R-:W-:Y:S05]  /*0230*/  @P0 EXIT ;  /* 0x000000000000094d */ /* 0x000fea0003800000 */
[----:B------:R-:W-:Y:S01]  /*0240*/  VIADD R15, R3, 0xf3000000 ;  /* 0xf3000000030f7836 */ /* 0x000fe20000000000 */
[----:B------:R0:W1:Y:S01]  /*0250*/  MUFU.RSQ R14, R3 ;  /* 0x00000003000e7308 */ /* 0x0000620000001400 */
[----:B------:R-:W-:Y:S03]  /*0260*/  BSSY.RECONVERGENT B0, `(.L_x_4) ;  /* 0x000000a000007945 */ /* 0x000fe60003800200 */
[----:B------:R-:W-:-:S13]  /*0270*/  ISETP.GT.U32.AND P0, PT, R15, 0x727fffff, PT ;  /* 0x727fffff0f00780c */ /* 0x000fda0003f04070 */
[----:B01----:R-:W-:Y:S05]  /*0280*/  @!P0 BRA `(.L_x_5) ;  /* 0x00000000000c8947 */ /* 0x003fea0003800000 */
[----:B------:R-:W-:-:S07]  /*0290*/  MOV R19, 0x2b0 ;  /* 0x000002b000137802 */ /* 0x000fce0000000f00 */
[----:B------:R-:W-:Y:S05]  /*02a0*/  CALL.REL.NOINC `($__internal_0_$__cuda_sm20_sqrt_rn_f32_slowpath) ;  /* 0x0000000000c87944 */ /* 0x000fea0003c00000 */
[----:B------:R-:W-:Y:S05]  /*02b0*/  BRA `(.L_x_6) ;  /* 0x0000000000107947 */ /* 0x000fea0003800000 */
.L_x_5:
[----:B------:R-:W-:Y:S01]  /*02c0*/  FMUL.FTZ R16, R3, R14 ;  /* 0x0000000e03107220 */ /* 0x000fe20000410000 */
[----:B------:R-:W-:-:S03]  /*02d0*/  FMUL.FTZ R14, R14, 0.5 ;  /* 0x3f0000000e0e7820 */ /* 0x000fc60000410000 */
[----:B------:R-:W-:-:S04]  /*02e0*/  FFMA R3, -R16, R16, R3 ;  /* 0x0000001010037223 */ /* 0x000fc80000000103 */
[----:B------:R-:W-:-:S07]  /*02f0*/  FFMA R3, R3, R14, R16 ;  /* 0x0000000e03037223 */ /* 0x000fce0000000010 */
.L_x_6:
[----:B------:R-:W-:Y:S05]  /*0300*/  BSYNC.RECONVERGENT B0 ;  /* 0x0000000000007941 */ /* 0x000fea0003800200 */
.L_x_4:
[----:B------:R-:W0:Y:S01]  /*0310*/  MUFU.RCP R14, R3 ;  /* 0x00000003000e7308 */ /* 0x000e220000001000 */
[----:B------:R-:W-:Y:S07]  /*0320*/  BSSY.RECONVERGENT B0, `(.L_x_7) ;  /* 0x000000c000007945 */ /* 0x000fee0003800200 */
[----:B------:R-:W1:Y:S01]  /*0330*/  FCHK P0, R2, R3 ;  /* 0x0000000302007302 */ /* 0x000e620000000000 */
[----:B0-----:R-:W-:-:S04]  /*0340*/  FFMA R15, R14, -R3, 1 ;  /* 0x3f8000000e0f7423 */ /* 0x001fc80000000803 */
[----:B------:R-:W-:Y:S01]  /*0350*/  FFMA R15, R14, R15, R14 ;  /* 0x0000000f0e0f7223 */ /* 0x000fe2000000000e */
[----:B------:R-:W-:-:S03]  /*0360*/  FMUL R14, R3, -0.25 ;  /* 0xbe800000030e7820 */ /* 0x000fc60000400000 */
[----:B------:R-:W-:-:S04]  /*0370*/  FFMA R16, R2, R15, RZ ;  /* 0x0000000f02107223 */ /* 0x000fc800000000ff */
[----:B------:R-:W-:-:S04]  /*0380*/  FFMA R17, R16, -R3, R2 ;  /* 0x8000000310117223 */ /* 0x000fc80000000002 */
[----:B------:R-:W-:Y:S01]  /*0390*/  FFMA R15, R15, R17, R16 ;  /* 0x000000110f0f7223 */ /* 0x000fe20000000010 */
[----:B-1----:R-:W-:Y:S06]  /*03a0*/  @!P0 BRA `(.L_x_8) ;  /* 0x00000000000c8947 */ /* 0x002fec0003800000 */
[----:B------:R-:W-:-:S07]  /*03b0*/  MOV R16, 0x3d0 ;  /* 0x000003d000107802 */ /* 0x000fce0000000f00 */
[----:B------:R-:W-:Y:S05]  /*03c0*/  CALL.REL.NOINC `($__internal_1_$__cuda_sm3x_div_rn_noftz_f32_slowpath) ;  /* 0x0000000000dc7944 */ /* 0x000fea0003c00000 */
[----:B------:R-:W-:-:S07]  /*03d0*/  IMAD.MOV.U32 R15, RZ, RZ, R2 ;  /* 0x000000ffff0f7224 */ /* 0x000fce00078e0002 */
.L_x_8:
[----:B------:R-:W-:Y:S05]  /*03e0*/  BSYNC.RECONVERGENT B0 ;  /* 0x0000000000007941 */ /* 0x000fea0003800200 */
.L_x_7:
[----:B------:R-:W0:Y:S01]  /*03f0*/  MUFU.RCP R2, R3 ;  /* 0x0000000300027308 */ /* 0x000e220000001000 */
[----:B------:R-:W-:Y:S01]  /*0400*/  BSSY.RECONVERGENT B0, `(.L_x_9) ;  /* 0x000000d000007945 */ /* 0x000fe20003800200 */
[----:B------:R-:W-:-:S06]  /*0410*/  FMUL R15, R14, R15 ;  /* 0x0000000f0e0f7220 */ /* 0x000fcc0000400000 */
[----:B------:R-:W1:Y:S01]  /*0420*/  FCHK P0, R0, R3 ;  /* 0x0000000300007302 */ /* 0x000e620000000000 */
[----:B0-----:R-:W-:-:S04]  /*0430*/  FFMA R17, R2, -R3, 1 ;  /* 0x3f80000002117423 */ /* 0x001fc80000000803 */
[----:B------:R-:W-:-:S04]  /*0440*/  FFMA R16, R2, R17, R2 ;  /* 0x0000001102107223 */ /* 0x000fc80000000002 */
[----:B------:R-:W-:-:S04]  /*0450*/  FFMA R17, R0, R16, RZ ;  /* 0x0000001000117223 */ /* 0x000fc800000000ff */
[----:B------:R-:W-:-:S04]  /*0460*/  FFMA R2, R17, -R3, R0 ;  /* 0x8000000311027223 */ /* 0x000fc80000000000 */
[----:B------:R-:W-:Y:S01]  /*0470*/  FFMA R17, R16, R2, R17 ;  /* 0x0000000210117223 */ /* 0x000fe20000000011 */
[----:B-1----:R-:W-:Y:S06]  /*0480*/  @!P0 BRA `(.L_x_10) ;  /* 0x0000000000108947 */ /* 0x002fec0003800000 */
[----:B------:R-:W-:Y:S01]  /*0490*/  IMAD.MOV.U32 R2, RZ, RZ, R0 ;  /* 0x000000ffff027224 */ /* 0x000fe200078e0000 */
[----:B------:R-:W-:-:S07]  /*04a0*/  MOV R16, 0x4c0 ;  /* 0x000004c000107802 */ /* 0x000fce0000000f00 */
[----:B------:R-:W-:Y:S05]  /*04b0*/  CALL.REL.NOINC `($__internal_1_$__cuda_sm3x_div_rn_noftz_f32_slowpath) ;  /* 0x0000000000a07944 */ /* 0x000fea0003c00000 */
[----:B------:R-:W-:-:S07]  /*04c0*/  MOV R17, R2 ;  /* 0x0000000200117202 */ /* 0x000fce0000000f00 */
.L_x_10:
[----:B------:R-:W-:Y:S05]  /*04d0*/  BSYNC.RECONVERGENT B0 ;  /* 0x0000000000007941 */ /* 0x000fea0003800200 */
.L_x_9:
[----:B------:R-:W0:Y:S02]  /*04e0*/  F2F.F64.F32 R2, R15 ;  /* 0x0000000f00027310 */ /* 0x000e240000201800 */
[----:B0-----:R-:W-:-:S07]  /*04f0*/  DADD R12, R12, R2 ;  /* 0x000000000c0c7229 */ /* 0x001fce0000000002 */
[----:B------:R-:W-:Y:S04]  /*0500*/  STG.E.64 desc[UR4][R10.64], R12 ;  /* 0x0000000c0a007986 */ /* 0x000fe8000c101b04 */
[----:B------:R-:W2:Y:S01]  /*0510*/  LDG.E.64 R18, desc[UR4][R6.64] ;  /* 0x0000000406127981 */ /* 0x000ea2000c1e1b00 */
[----:B------:R-:W-:-:S06]  /*0520*/  FMUL R17, R14, R17 ;  /* 0x000000110e117220 */ /* 0x000fcc0000400000 */
[----:B------:R-:W2:Y:S02]  /*0530*/  F2F.F64.F32 R16, R17 ;  /* 0x0000001100107310 */ /* 0x000ea40000201800 */
[----:B--2---:R-:W-:-:S07]  /*0540*/  DADD R18, R16, R18 ;  /* 0x0000000010127229 */ /* 0x004fce0000000012 */
[----:B------:R-:W-:Y:S04]  /*0550*/  STG.E.64 desc[UR4][R6.64], R18 ;  /* 0x0000001206007986 */ /* 0x000fe8000c101b04 */
[----:B------:R-:W2:Y:S02]  /*0560*/  LDG.E.64 R20, desc[UR4][R4.64] ;  /* 0x0000000404147981 */ /* 0x000ea4000c1e1b00 */
[----:B--2---:R-:W-:-:S07]  /*0570*/  DADD R20, -R2, R20 ;  /* 0x0000000002147229 */ /* 0x004fce0000000114 */
[----:B------:R-:W-:Y:S04]  /*0580*/  STG.E.64 desc[UR4][R4.64], R20 ;  /* 0x0000001404007986 */ /* 0x000fe8000c101b04 */
[----:B------:R-:W2:Y:S02]  /*0590*/  LDG.E.64 R2, desc[UR4][R8.64] ;  /* 0x0000000408027981 */ /* 0x000ea4000c1e1b00 */
[----:B--2---:R-:W-:-:S07]  /*05a0*/  DADD R2, -R16, R2 ;  /* 0x0000000010027229 */ /* 0x004fce0000000102 */
[----:B------:R-:W-:Y:S01]  /*05b0*/  STG.E.64 desc[UR4][R8.64], R2 ;  /* 0x0000000208007986 */ /* 0x000fe2000c101b04 */
[----:B------:R-:W-:Y:S05]  /*05c0*/  EXIT ;  /* 0x000000000000794d */ /* 0x000fea0003800000 */
        .weak           $__internal_0_$__cuda_sm20_sqrt_rn_f32_slowpath
        .type           $__internal_0_$__cuda_sm20_sqrt_rn_f32_slowpath,@function
        .size           $__internal_0_$__cuda_sm20_sqrt_rn_f32_slowpath,($__internal_1_$__cuda_sm3x_div_rn_noftz_f32_slowpath - $__internal_0_$__cuda_sm20_sqrt_rn_f32_slowpath)
$__internal_0_$__cuda_sm20_sqrt_rn_f32_slowpath:
[----:B------:R-:W-:-:S13]  /*05d0*/  LOP3.LUT P0, RZ, R3, 0x7fffffff, RZ, 0xc0, !PT ;  /* 0x7fffffff03ff7812 */ /* 0x000fda000780c0ff */
[----:B------:R-:W-:Y:S01]  /*05e0*/  @!P0 IMAD.MOV.U32 R14, RZ, RZ, R3 ;  /* 0x000000ffff0e8224 */ /* 0x000fe200078e0003 */
[----:B------:R-:W-:Y:S06]  /*05f0*/  @!P0 BRA `(.L_x_11) ;  /* 0x0000000000408947 */ /* 0x000fec0003800000 */
[----:B------:R-:W-:-:S13]  /*0600*/  FSETP.GEU.FTZ.AND P0, PT, R3, RZ, PT ;  /* 0x000000ff0300720b */ /* 0x000fda0003f1e000 */
[----:B------:R-:W-:Y:S01]  /*0610*/  @!P0 IMAD.MOV.U32 R14, RZ, RZ, 0x7fffffff ;  /* 0x7fffffffff0e8424 */ /* 0x000fe200078e00ff */
[----:B------:R-:W-:Y:S06]  /*0620*/  @!P0 BRA `(.L_x_11) ;  /* 0x0000000000348947 */ /* 0x000fec0003800000 */
[----:B------:R-:W-:-:S13]  /*0630*/  FSETP.GTU.FTZ.AND P0, PT, |R3|, +INF , PT ;  /* 0x7f8000000300780b */ /* 0x000fda0003f1c200 */
[----:B------:R-:W-:Y:S01]  /*0640*/  @P0 FADD.FTZ R14, R3, 1 ;  /* 0x3f800000030e0421 */ /* 0x000fe20000010000 */
[----:B------:R-:W-:Y:S06]  /*0650*/  @P0 BRA `(.L_x_11) ;  /* 0x0000000000280947 */ /* 0x000fec0003800000 */
[----:B------:R-:W-:-:S13]  /*0660*/  FSETP.NEU.FTZ.AND P0, PT, |R3|, +INF , PT ;  /* 0x7f8000000300780b */ /* 0x000fda0003f1d200 */
[----:B------:R-:W-:-:S04]  /*0670*/  @P0 FFMA R15, R3, 1.84467440737095516160e+19, RZ ;  /* 0x5f800000030f0823 */ /* 0x000fc800000000ff */
[----:B------:R-:W0:Y:S02]  /*0680*/  @P0 MUFU.RSQ R14, R15 ;  /* 0x0000000f000e0308 */ /* 0x000e240000001400 */
[----:B0-----:R-:W-:Y:S01]  /*0690*/  @P0 FMUL.FTZ R16, R15, R14 ;  /* 0x0000000e0f100220 */ /* 0x001fe20000410000 */
[----:B------:R-:W-:Y:S01]  /*06a0*/  @P0 FMUL.FTZ R18, R14, 0.5 ;  /* 0x3f0000000e120820 */ /* 0x000fe20000410000 */
[----:B------:R-:W-:Y:S02]  /*06b0*/  @!P0 MOV R14, R3 ;  /* 0x00000003000e8202 */ /* 0x000fe40000000f00 */
[----:B------:R-:W-:-:S04]  /*06c0*/  @P0 FADD.FTZ R17, -R16, -RZ ;  /* 0x800000ff10110221 */ /* 0x000fc80000010100 */
[----:B------:R-:W-:-:S04]  /*06d0*/  @P0 FFMA R17, R16, R17, R15 ;  /* 0x0000001110110223 */ /* 0x000fc8000000000f */
[----:B------:R-:W-:-:S04]  /*06e0*/  @P0 FFMA R17, R17, R18, R16 ;  /* 0x0000001211110223 */ /* 0x000fc80000000010 */
[----:B------:R-:W-:-:S07]  /*06f0*/  @P0 FMUL.FTZ R14, R17, 2.3283064365386962891e-10 ;  /* 0x2f800000110e0820 */ /* 0x000fce0000410000 */
.L_x_11:
[----:B------:R-:W-:Y:S02]  /*0700*/  HFMA2 R15, -RZ, RZ, 0, 0 ;  /* 0x00000000ff0f7431 */ /* 0x000fe400000001ff */
[----:B------:R-:W-:Y:S02]  /*0710*/  IMAD.MOV.U32 R3, RZ, RZ, R14 ;  /* 0x000000ffff037224 */ /* 0x000fe400078e000e */
[----:B------:R-:W-:-:S04]  /*0720*/  IMAD.MOV.U32 R14, RZ, RZ, R19 ;  /* 0x000000ffff0e7224 */ /* 0x000fc800078e0013 */
[----:B------:R-:W-:Y:S05]  /*0730*/  RET.REL.NODEC R14 `(_Z17computeCollisionsPdS_iS_) ;  /* 0xfffffff80e307950 */ /* 0x000fea0003c3ffff */
        .weak           $__internal_1_$__cuda_sm3x_div_rn_noftz_f32_slowpath
        .type           $__internal_1_$__cuda_sm3x_div_rn_noftz_f32_slowpath,@function
        .size           $__internal_1_$__cuda_sm3x_div_rn_noftz_f32_slowpath,(.L_x_25 - $__internal_1_$__cuda_sm3x_div_rn_noftz_f32_slowpath)
$__internal_1_$__cuda_sm3x_div_rn_noftz_f32_slowpath:
[----:B------:R-:W-:Y:S01]  /*0740*/  SHF.R.U32.HI R17, RZ, 0x17, R3 ;  /* 0x00000017ff117819 */ /* 0x000fe20000011603 */
[----:B------:R-:W-:Y:S01]  /*0750*/  BSSY.RECONVERGENT B1, `(.L_x_12) ;  /* 0x0000063000017945 */ /* 0x000fe20003800200 */
[----:B------:R-:W-:Y:S02]  /*0760*/  SHF.R.U32.HI R18, RZ, 0x17, R2 ;  /* 0x00000017ff127819 */ /* 0x000fe40000011602 */
[----:B------:R-:W-:Y:S02]  /*0770*/  LOP3.LUT R17, R17, 0xff, RZ, 0xc0, !PT ;  /* 0x000000ff11117812 */ /* 0x000fe400078ec0ff */
[----:B------:R-:W-:Y:S02]  /*0780*/  LOP3.LUT R22, R18, 0xff, RZ, 0xc0, !PT ;  /* 0x000000ff12167812 */ /* 0x000fe400078ec0ff */
[----:B------:R-:W-:Y:S01]  /*0790*/  MOV R19, R3 ;  /* 0x0000000300137202 */ /* 0x000fe20000000f00 */
[----:B------:R-:W-:Y:S02]  /*07a0*/  VIADD R21, R17, 0xffffffff ;  /* 0xffffffff11157836 */ /* 0x000fe40000000000 */
[----:B------:R-:W-:-:S03]  /*07b0*/  VIADD R20, R22, 0xffffffff ;  /* 0xffffffff16147836 */ /* 0x000fc60000000000 */
[----:B------:R-:W-:-:S04]  /*07c0*/  ISETP.GT.U32.AND P0, PT, R21, 0xfd, PT ;  /* 0x000000fd1500780c */ /* 0x000fc80003f04070 */
[----:B------:R-:W-:-:S13]  /*07d0*/  ISETP.GT.U32.OR P0, PT, R20, 0xfd, P0 ;  /* 0x000000fd1400780c */ /* 0x000fda0000704470 */
[----:B------:R-:W-:Y:S01]  /*07e0*/  @!P0 IMAD.MOV.U32 R18, RZ, RZ, RZ ;  /* 0x000000ffff128224 */ /* 0x000fe200078e00ff */
[----:B------:R-:W-:Y:S06]  /*07f0*/  @!P0 BRA `(.L_x_13) ;  /* 0x00000000005c8947 */ /* 0x000fec0003800000 */
[----:B------:R-:W-:Y:S02]  /*0800*/  FSETP.GTU.FTZ.AND P0, PT, |R2|, +INF , PT ;  /* 0x7f8000000200780b */ /* 0x000fe40003f1c200 */
[----:B------:R-:W-:-:S04]  /*0810*/  FSETP.GTU.FTZ.AND P1, PT, |R3|, +INF , PT ;  /* 0x7f8000000300780b */ /* 0x000fc80003f3c200 */
[----:B------:R-:W-:-:S13]  /*0820*/  PLOP3.LUT P0, PT, P0, P1, PT, 0xf8, 0x8f ;  /* 0x00000000008f781c */ /* 0x000fda0000703f70 */
[----:B------:R-:W-:Y:S05]  /*0830*/  @P0 BRA `(.L_x_14) ;  /* 0x00000004004c0947 */ /* 0x000fea0003800000 */
[----:B------:R-:W-:-:S13]  /*0840*/  LOP3.LUT P0, RZ, R19, 0x7fffffff, R2, 0xc8, !PT ;  /* 0x7fffffff13ff7812 */ /* 0x000fda000780c802 */
[----:B------:R-:W-:Y:S05]  /*0850*/  @!P0 BRA `(.L_x_15) ;  /* 0x00000004003c8947 */ /* 0x000fea0003800000 */
[C---:B------:R-:W-:Y:S02]  /*0860*/  FSETP.NEU.FTZ.AND P2, PT, |R2|.reuse, +INF , PT ;  /* 0x7f8000000200780b */ /* 0x040fe40003f5d200 */
[----:B------:R-:W-:Y:S02]  /*0870*/  FSETP.NEU.FTZ.AND P1, PT, |R3|, +INF , PT ;  /* 0x7f8000000300780b */ /* 0x000fe40003f3d200 */
[----:B------:R-:W-:-:S11]  /*0880*/  FSETP.NEU.FTZ.AND P0, PT, |R2|, +INF , PT ;  /* 0x7f8000000200780b */ /* 0x000fd60003f1d200 */
[----:B------:R-:W-:Y:S05]  /*0890*/  @!P1 BRA !P2, `(.L_x_15) ;  /* 0x00000004002c9947 */ /* 0x000fea0005000000 */
[----:B------:R-:W-:-:S04]  /*08a0*/  LOP3.LUT P2, RZ, R2, 0x7fffffff, RZ, 0xc0, !PT ;  /* 0x7fffffff02ff7812 */ /* 0x000fc8000784c0ff */
[----:B------:R-:W-:-:S13]  /*08b0*/  PLOP3.LUT P1, PT, P1, P2, PT, 0x2f, 0xf2 ;  /* 0x0000000000f2781c */ /* 0x000fda0000f24577 */
[----:B------:R-:W-:Y:S05]  /*08c0*/  @P1 BRA `(.L_x_16) ;  /* 0x0000000400181947 */ /* 0x000fea0003800000 */
[----:B------:R-:W-:-:S04]  /*08d0*/  LOP3.LUT P1, RZ, R19, 0x7fffffff, RZ, 0xc0, !PT ;  /* 0x7fffffff13ff7812 */ /* 0x000fc8000782c0ff */
[----:B------:R-:W-:-:S13]  /*08e0*/  PLOP3.LUT P0, PT, P0, P1, PT, 0x2f, 0xf2 ;  /* 0x0000000000f2781c */ /* 0x000fda0000702577 */
[----:B------:R-:W-:Y:S05]  /*08f0*/  @P0 BRA `(.L_x_17) ;  /* 0x0000000400000947 */ /* 0x000fea0003800000 */
[----:B------:R-:W-:Y:S02]  /*0900*/  ISETP.GE.AND P0, PT, R20, RZ, PT ;  /* 0x000000ff1400720c */ /* 0x000fe40003f06270 */
[----:B------:R-:W-:-:S11]  /*0910*/  ISETP.GE.AND P1, PT, R21, RZ, PT ;  /* 0x000000ff1500720c */ /* 0x000fd60003f26270 */
[----:B------:R-:W-:Y:S01]  /*0920*/  @P0 IMAD.MOV.U32 R18, RZ, RZ, RZ ;  /* 0x000000ffff120224 */ /* 0x000fe200078e00ff */
[----:B------:R-:W-:Y:S01]  /*0930*/  @!P0 MOV R18, 0xffffffc0 ;  /* 0xffffffc000128802 */ /* 0x000fe20000000f00 */
[----:B------:R-:W-:Y:S01]  /*0940*/  @!P0 FFMA R2, R2, 1.84467440737095516160e+19, RZ ;  /* 0x5f80000002028823 */ /* 0x000fe200000000ff */
[----:B------:R-:W-:-:S03]  /*0950*/  @!P1 FFMA R19, R3, 1.84467440737095516160e+19, RZ ;  /* 0x5f80000003139823 */ /* 0x000fc600000000ff */
[----:B------:R-:W-:-:S07]  /*0960*/  @!P1 VIADD R18, R18, 0x40 ;  /* 0x0000004012129836 */ /* 0x000fce0000000000 */
.L_x_13:
[----:B------:R-:W-:Y:S01]  /*0970*/  LEA R20, R17, 0xc0800000, 0x17 ;  /* 0xc080000011147811 */ /* 0x000fe200078eb8ff */
[----:B------:R-:W-:Y:S01]  /*0980*/  BSSY.RECONVERGENT B2, `(.L_x_18) ;  /* 0x0000036000027945 */ /* 0x000fe20003800200 */
[----:B------:R-:W-:-:S03]  /*0990*/  IADD3 R22, PT, PT, R22, -0x7f, RZ ;  /* 0xffffff8116167810 */ /* 0x000fc60007ffe0ff */
[----:B------:R-:W-:Y:S02]  /*09a0*/  IMAD.IADD R23, R19, 0x1, -R20 ;  /* 0x0000000113177824 */ /* 0x000fe400078e0a14 */
[C---:B------:R-:W-:Y:S02]  /*09b0*/  IMAD R2, R22.reuse, -0x800000, R2 ;  /* 0xff80000016027824 */ /* 0x040fe400078e0202 */
[----:B------:R0:W1:Y:S01]  /*09c0*/  MUFU.RCP R19, R23 ;  /* 0x0000001700137308 */ /* 0x0000620000001000 */
[----:B------:R-:W-:Y:S01]  /*09d0*/  FADD.FTZ R21, -R23, -RZ ;  /* 0x800000ff17157221 */ /* 0x000fe20000010100 */
[----:B0-----:R-:W-:-:S05]  /*09e0*/  IADD3 R23, PT, PT, R22, 0x7f, -R17 ;  /* 0x0000007f16177810 */ /* 0x001fca0007ffe811 */
[----:B------:R-:W-:Y:S02]  /*09f0*/  IMAD.IADD R23, R23, 0x1, R18 ;  /* 0x0000000117177824 */ /* 0x000fe400078e0212 */
[----:B-1----:R-:W-:-:S04]  /*0a00*/  FFMA R20, R19, R21, 1 ;  /* 0x3f80000013147423 */ /* 0x002fc80000000015 */
[----:B------:R-:W-:-:S04]  /*0a10*/  FFMA R19, R19, R20, R19 ;  /* 0x0000001413137223 */ /* 0x000fc80000000013 */
[----:B------:R-:W-:-:S04]  /*0a20*/  FFMA R20, R2, R19, RZ ;  /* 0x0000001302147223 */ /* 0x000fc800000000ff */
[----:B------:R-:W-:-:S04]  /*0a30*/  FFMA R24, R21, R20, R2 ;  /* 0x0000001415187223 */ /* 0x000fc80000000002 */
[----:B------:R-:W-:-:S04]  /*0a40*/  FFMA R20, R19, R24, R20 ;  /* 0x0000001813147223 */ /* 0x000fc80000000014 */
[----:B------:R-:W-:-:S04]  /*0a50*/  FFMA R21, R21, R20, R2 ;  /* 0x0000001415157223 */ /* 0x000fc80000000002 */
[----:B------:R-:W-:-:S05]  /*0a60*/  FFMA R2, R19, R21, R20 ;  /* 0x0000001513027223 */ /* 0x000fca0000000014 */
[----:B------:R-:W-:-:S04]  /*0a70*/  SHF.R.U32.HI R17, RZ, 0x17, R2 ;  /* 0x00000017ff117819 */ /* 0x000fc80000011602 */
[----:B------:R-:W-:-:S05]  /*0a80*/  LOP3.LUT R17, R17, 0xff, RZ, 0xc0, !PT ;  /* 0x000000ff11117812 */ /* 0x000fca00078ec0ff */
[----:B------:R-:W-:-:S05]  /*0a90*/  IMAD.IADD R22, R17, 0x1, R23 ;  /* 0x0000000111167824 */ /* 0x000fca00078e0217 */
[----:B------:R-:W-:-:S04]  /*0aa0*/  IADD3 R17, PT, PT, R22, -0x1, RZ ;  /* 0xffffffff16117810 */ /* 0x000fc80007ffe0ff */
[----:B------:R-:W-:-:S13]  /*0ab0*/  ISETP.GE.U32.AND P0, PT, R17, 0xfe, PT ;  /* 0x000000fe1100780c */ /* 0x000fda0003f06070 */
[----:B------:R-:W-:Y:S05]  /*0ac0*/  @!P0 BRA `(.L_x_19) ;  /* 0x0000000000808947 */ /* 0x000fea0003800000 */
[----:B------:R-:W-:-:S13]  /*0ad0*/  ISETP.GT.AND P0, PT, R22, 0xfe, PT ;  /* 0x000000fe1600780c */ /* 0x000fda0003f04270 */
[----:B------:R-:W-:Y:S05]  /*0ae0*/  @P0 BRA `(.L_x_20) ;  /* 0x00000000006c0947 */ /* 0x000fea0003800000 */
[----:B------:R-:W-:-:S13]  /*0af0*/  ISETP.GE.AND P0, PT, R22, 0x1, PT ;  /* 0x000000011600780c */ /* 0x000fda0003f06270 */
[----:B------:R-:W-:Y:S05]  /*0b00*/  @P0 BRA `(.L_x_21) ;  /* 0x0000000000740947 */ /* 0x000fea0003800000 */
[----:B------:R-:W-:Y:S02]  /*0b10*/  ISETP.GE.AND P0, PT, R22, -0x18, PT ;  /* 0xffffffe81600780c */ /* 0x000fe40003f06270 */
[----:B------:R-:W-:-:S11]  /*0b20*/  LOP3.LUT R2, R2, 0x80000000, RZ, 0xc0, !PT ;  /* 0x8000000002027812 */ /* 0x000fd600078ec0ff */
[----:B------:R-:W-:Y:S05]  /*0b30*/  @!P0 BRA `(.L_x_21) ;  /* 0x0000000000688947 */ /* 0x000fea0003800000 */
[-CC-:B------:R-:W-:Y:S01]  /*0b40*/  FFMA.RZ R17, R19, R21.reuse, R20.reuse ;  /* 0x0000001513117223 */ /* 0x180fe2000000c014 */
[C---:B------:R-:W-:Y:S02]  /*0b50*/  ISETP.NE.AND P2, PT, R22.reuse, RZ, PT ;  /* 0x000000ff1600720c */ /* 0x040fe40003f45270 */
[C---:B------:R-:W-:Y:S02]  /*0b60*/  ISETP.NE.AND P1, PT, R22.reuse, RZ, PT ;  /* 0x000000ff1600720c */ /* 0x040fe40003f25270 */
[----:B------:R-:W-:Y:S01]  /*0b70*/  LOP3.LUT R18, R17, 0x7fffff, RZ, 0xc0, !PT ;  /* 0x007fffff11127812 */ /* 0x000fe200078ec0ff */
[CCC-:B------:R-:W-:Y:S01]  /*0b80*/  FFMA.RP R17, R19.reuse, R21.reuse, R20.reuse ;  /* 0x0000001513117223 */ /* 0x1c0fe20000008014 */
[----:B------:R-:W-:Y:S01]  /*0b90*/  FFMA.RM R20, R19, R21, R20 ;  /* 0x0000001513147223 */ /* 0x000fe20000004014 */
[----:B------:R-:W-:Y:S01]  /*0ba0*/  VIADD R19, R22, 0x20 ;  /* 0x0000002016137836 */ /* 0x000fe20000000000 */
[----:B------:R-:W-:Y:S01]  /*0bb0*/  LOP3.LUT R18, R18, 0x800000, RZ, 0xfc, !PT ;  /* 0x0080000012127812 */ /* 0x000fe200078efcff */
[----:B------:R-:W-:-:S02]  /*0bc0*/  IMAD.MOV R21, RZ, RZ, -R22 ;  /* 0x000000ffff157224 */ /* 0x000fc400078e0a16 */
[----:B------:R-:W-:Y:S02]  /*0bd0*/  FSETP.NEU.FTZ.AND P0, PT, R17, R20, PT ;  /* 0x000000141100720b */ /* 0x000fe40003f1d000 */
[----:B------:R-:W-:Y:S02]  /*0be0*/  SHF.L.U32 R19, R18, R19, RZ ;  /* 0x0000001312137219 */ /* 0x000fe400000006ff */
[----:B------:R-:W-:Y:S02]  /*0bf0*/  SEL R17, R21, RZ, P2 ;  /* 0x000000ff15117207 */ /* 0x000fe40001000000 */
[----:B------:R-:W-:Y:S02]  /*0c00*/  ISETP.NE.AND P1, PT, R19, RZ, P1 ;  /* 0x000000ff1300720c */ /* 0x000fe40000f25270 */
[----:B------:R-:W-:Y:S02]  /*0c10*/  SHF.R.U32.HI R17, RZ, R17, R18 ;  /* 0x00000011ff117219 */ /* 0x000fe40000011612 */
[----:B------:R-:W-:-:S02]  /*0c20*/  PLOP3.LUT P0, PT, P0, P1, PT, 0xf8, 0x8f ;  /* 0x00000000008f781c */ /* 0x000fc40000703f70 */
[----:B------:R-:W-:Y:S02]  /*0c30*/  SHF.R.U32.HI R19, RZ, 0x1, R17 ;  /* 0x00000001ff137819 */ /* 0x000fe40000011611 */
[----:B------:R-:W-:-:S04]  /*0c40*/  SEL R18, RZ, 0x1, !P0 ;  /* 0x00000001ff127807 */ /* 0x000fc80004000000 */
[----:B------:R-:W-:-:S04]  /*0c50*/  LOP3.LUT R18, R18, 0x1, R19, 0xf8, !PT ;  /* 0x0000000112127812 */ /* 0x000fc800078ef813 */
[----:B------:R-:W-:-:S04]  /*0c60*/  LOP3.LUT R18, R18, R17, RZ, 0xc0, !PT ;  /* 0x0000001112127212 */ /* 0x000fc800078ec0ff */
[----:B------:R-:W-:-:S04]  /*0c70*/  IADD3 R19, PT, PT, R19, R18, RZ ;  /* 0x0000001213137210 */ /* 0x000fc80007ffe0ff */
[----:B------:R-:W-:Y:S01]  /*0c80*/  LOP3.LUT R2, R19, R2, RZ, 0xfc, !PT ;  /* 0x0000000213027212 */ /* 0x000fe200078efcff */
[----:B------:R-:W-:Y:S06]  /*0c90*/  BRA `(.L_x_21) ;  /* 0x0000000000107947 */ /* 0x000fec0003800000 */
.L_x_20:
[----:B------:R-:W-:-:S04]  /*0ca0*/  LOP3.LUT R2, R2, 0x80000000, RZ, 0xc0, !PT ;  /* 0x8000000002027812 */ /* 0x000fc800078ec0ff */
[----:B------:R-:W-:Y:S01]  /*0cb0*/  LOP3.LUT R2, R2, 0x7f800000, RZ, 0xfc, !PT ;  /* 0x7f80000002027812 */ /* 0x000fe200078efcff */
[----:B------:R-:W-:Y:S06]  /*0cc0*/  BRA `(.L_x_21) ;  /* 0x0000000000047947 */ /* 0x000fec0003800000 */
.L_x_19:
[----:B------:R-:W-:-:S07]  /*0cd0*/  IMAD R2, R23, 0x800000, R2 ;  /* 0x0080000017027824 */ /* 0x000fce00078e0202 */
.L_x_21:
[----:B------:R-:W-:Y:S05]  /*0ce0*/  BSYNC.RECONVERGENT B2 ;  /* 0x0000000000027941 */ /* 0x000fea0003800200 */
.L_x_18:
[----:B------:R-:W-:Y:S05]  /*0cf0*/  BRA `(.L_x_22) ;  /* 0x0000000000207947 */ /* 0x000fea0003800000 */
.L_x_17:
[----:B------:R-:W-:-:S04]  /*0d00*/  LOP3.LUT R2, R19, 0x80000000, R2, 0x48, !PT ;  /* 0x8000000013027812 */ /* 0x000fc800078e4802 */
[----:B------:R-:W-:Y:S01]  /*0d10*/  LOP3.LUT R2, R2, 0x7f800000, RZ, 0xfc, !PT ;  /* 0x7f80000002027812 */ /* 0x000fe200078efcff */
[----:B------:R-:W-:Y:S06]  /*0d20*/  BRA `(.L_x_22) ;  /* 0x0000000000147947 */ /* 0x000fec0003800000 */
.L_x_16:
[----:B------:R-:W-:Y:S01]  /*0d30*/  LOP3.LUT R2, R19, 0x80000000, R2, 0x48, !PT ;  /* 0x8000000013027812 */ /* 0x000fe200078e4802 */
[----:B------:R-:W-:Y:S06]  /*0d40*/  BRA `(.L_x_22) ;  /* 0x00000000000c7947 */ /* 0x000fec0003800000 */
.L_x_15:
[----:B------:R-:W0:Y:S01]  /*0d50*/  MUFU.RSQ R2, -QNAN ;  /* 0xffc0000000027908 */ /* 0x000e220000001400 */
[----:B------:R-:W-:Y:S05]  /*0d60*/  BRA `(.L_x_22) ;  /* 0x0000000000047947 */ /* 0x000fea0003800000 */
.L_x_14:
[----:B------:R-:W-:-:S07]  /*0d70*/  FADD.FTZ R2, R2, R3 ;  /* 0x0000000302027221 */ /* 0x000fce0000010000 */
.L_x_22:
[----:B------:R-:W-:Y:S05]  /*0d80*/  BSYNC.RECONVERGENT B1 ;  /* 0x0000000000017941 */ /* 0x000fea0003800200 */
.L_x_12:
[----:B------:R-:W-:-:S04]  /*0d90*/  HFMA2 R17, -RZ, RZ, 0, 0 ;  /* 0x00000000ff117431 */ /* 0x000fc800000001ff */
[----:B0-----:R-:W-:Y:S05]  /*0da0*/  RET.REL.NODEC R16 `(_Z17computeCollisionsPdS_iS_) ;  /* 0xfffffff010947950 */ /* 0x001fea0003c3ffff */
.L_x_23:
        /* <DEDUP_REMOVED lines=13> */
.L_x_25:


//--------------------- .nv.shared.reserved.0     --------------------------
	.section	.nv.shared.reserved.0,"aw",@nobits
	.weak		__nv_reservedSMEM_offset_0_alias
	.size		__nv_reservedSMEM_offset_0_alias, 0, 64
	.other		__nv_reservedSMEM_offset_0_alias,@"STO_CUDA_RESERVED_SHARED STV_DEFAULT"
__nv_reservedSMEM_offset_0_alias:
	.zero		0
	.zero		64


//--------------------- .nv.constant0._Z19integrateVelocitiesPdS_id --------------------------
	.section	.nv.constant0._Z19integrateVelocitiesPdS_id,"a",@progbits
	.sectionflags	@""
	.align	4
.nv.constant0._Z19integrateVelocitiesPdS_id:
	.zero		928


//--------------------- .nv.constant0._Z18integratePositionsiPdS_S_S_S_S_idS_d --------------------------
	.section	.nv.constant0._Z18integratePositionsiPdS_S_S_S_S_idS_d,"a",@progbits
	.sectionflags	@""
	.align	4
.nv.constant0._Z18integratePositionsiPdS_S_S_S_S_idS_d:
	.zero		984


//--------------------- .nv.constant0._Z17computeCollisionsPdS_iS_ --------------------------
	.section	.nv.constant0._Z17computeCollisionsPdS_iS_,"a",@progbits
	.sectionflags	@""
	.align	4
.nv.constant0._Z17computeCollisionsPdS_iS_:
	.zero		928


//--------------------- SYMBOLS --------------------------

	.type		.nv.reservedSmem.offset0,@object
	.size		.nv.reservedSmem.offset0,0x4
